//
// Generated by NVIDIA NVVM Compiler
//
// Compiler Build ID: CL-36424714
// Cuda compilation tools, release 13.0, V13.0.88
// Based on NVVM 20.0.0
//

.version 9.0
.target sm_100
.address_size 64

	// .globl	coordinates_and_weights
.global .align 4 .b8 __cudart_i2opi_f[24] = {65, 144, 67, 60, 153, 149, 98, 219, 192, 221, 52, 245, 209, 87, 39, 252, 41, 21, 68, 78, 110, 131, 249, 162};

.visible .entry coordinates_and_weights(
	.param .u64 .ptr .align 1 coordinates_and_weights_param_0,
	.param .u32 coordinates_and_weights_param_1,
	.param .f32 coordinates_and_weights_param_2,
	.param .u64 .ptr .align 1 coordinates_and_weights_param_3,
	.param .u32 coordinates_and_weights_param_4,
	.param .u32 coordinates_and_weights_param_5,
	.param .u64 .ptr .align 1 coordinates_and_weights_param_6
)
{
	.local .align 4 .b8 	__local_depot0[28];
	.reg .b64 	%SP;
	.reg .b64 	%SPL;
	.reg .pred 	%p<41>;
	.reg .b16 	%rs<4>;
	.reg .b32 	%r<189>;
	.reg .b32 	%f<141>;
	.reg .b64 	%rd<90>;
	.reg .b64 	%fd<9>;

	mov.u64 	%SPL, __local_depot0;
	ld.param.u32 	%r72, [coordinates_and_weights_param_1];
	ld.param.f32 	%f30, [coordinates_and_weights_param_2];
	ld.param.u64 	%rd31, [coordinates_and_weights_param_3];
	ld.param.u32 	%r73, [coordinates_and_weights_param_4];
	ld.param.u32 	%r74, [coordinates_and_weights_param_5];
	ld.param.u64 	%rd32, [coordinates_and_weights_param_6];
	add.u64 	%rd1, %SPL, 0;
	mul.f32 	%f31, %f30, 0f3F22F983;
	cvt.rni.s32.f32 	%r176, %f31;
	cvt.rn.f32.s32 	%f32, %r176;
	fma.rn.f32 	%f33, %f32, 0fBFC90FDA, %f30;
	fma.rn.f32 	%f34, %f32, 0fB3A22168, %f33;
	fma.rn.f32 	%f138, %f32, 0fA7C234C5, %f34;
	abs.f32 	%f2, %f30;
	setp.ltu.f32 	%p1, %f2, 0f47CE4780;
	mov.u32 	%r172, %r176;
	mov.f32 	%f137, %f138;
	@%p1 bra 	$L__BB0_8;
	setp.neu.f32 	%p2, %f2, 0f7F800000;
	@%p2 bra 	$L__BB0_3;
	mov.f32 	%f37, 0f00000000;
	mul.rn.f32 	%f137, %f30, %f37;
	mov.b32 	%r172, 0;
	bra.uni 	$L__BB0_8;
$L__BB0_3:
	mov.b32 	%r2, %f30;
	shl.b32 	%r76, %r2, 8;
	or.b32  	%r3, %r76, -2147483648;
	mov.b64 	%rd82, 0;
	mov.b32 	%r169, 0;
	mov.u64 	%rd80, __cudart_i2opi_f;
	mov.u64 	%rd81, %rd1;
$L__BB0_4:
	.pragma "nounroll";
	ld.global.nc.u32 	%r77, [%rd80];
	mad.wide.u32 	%rd36, %r77, %r3, %rd82;
	shr.u64 	%rd82, %rd36, 32;
	st.local.u32 	[%rd81], %rd36;
	add.s32 	%r169, %r169, 1;
	add.s64 	%rd81, %rd81, 4;
	add.s64 	%rd80, %rd80, 4;
	setp.ne.s32 	%p3, %r169, 6;
	@%p3 bra 	$L__BB0_4;
	shr.u32 	%r78, %r2, 23;
	st.local.u32 	[%rd1+24], %rd82;
	and.b32  	%r6, %r78, 31;
	and.b32  	%r79, %r78, 224;
	add.s32 	%r80, %r79, -128;
	shr.u32 	%r81, %r80, 5;
	mul.wide.u32 	%rd37, %r81, 4;
	sub.s64 	%rd8, %rd1, %rd37;
	ld.local.u32 	%r170, [%rd8+24];
	ld.local.u32 	%r171, [%rd8+20];
	setp.eq.s32 	%p4, %r6, 0;
	@%p4 bra 	$L__BB0_7;
	shf.l.wrap.b32 	%r170, %r171, %r170, %r6;
	ld.local.u32 	%r82, [%rd8+16];
	shf.l.wrap.b32 	%r171, %r82, %r171, %r6;
$L__BB0_7:
	shr.u32 	%r83, %r170, 30;
	shf.l.wrap.b32 	%r84, %r171, %r170, 2;
	shl.b32 	%r85, %r171, 2;
	shr.u32 	%r86, %r84, 31;
	add.s32 	%r87, %r86, %r83;
	neg.s32 	%r88, %r87;
	setp.lt.s32 	%p5, %r2, 0;
	selp.b32 	%r172, %r88, %r87, %p5;
	xor.b32  	%r89, %r84, %r2;
	shr.s32 	%r90, %r84, 31;
	xor.b32  	%r91, %r90, %r84;
	xor.b32  	%r92, %r90, %r85;
	cvt.u64.u32 	%rd38, %r91;
	shl.b64 	%rd39, %rd38, 32;
	cvt.u64.u32 	%rd40, %r92;
	or.b64  	%rd41, %rd39, %rd40;
	cvt.rn.f64.s64 	%fd1, %rd41;
	mul.f64 	%fd2, %fd1, 0d3BF921FB54442D19;
	cvt.rn.f32.f64 	%f35, %fd2;
	neg.f32 	%f36, %f35;
	setp.lt.s32 	%p6, %r89, 0;
	selp.f32 	%f137, %f36, %f35, %p6;
$L__BB0_8:
	setp.ltu.f32 	%p7, %f2, 0f47CE4780;
	add.s32 	%r94, %r172, 1;
	mul.rn.f32 	%f38, %f137, %f137;
	and.b32  	%r95, %r172, 1;
	setp.eq.b32 	%p8, %r95, 1;
	selp.f32 	%f39, %f137, 0f3F800000, %p8;
	fma.rn.f32 	%f40, %f38, %f39, 0f00000000;
	fma.rn.f32 	%f41, %f38, 0f37CBAC00, 0fBAB607ED;
	selp.f32 	%f42, 0fB94D4153, %f41, %p8;
	selp.f32 	%f43, 0f3C0885E4, 0f3D2AAABB, %p8;
	fma.rn.f32 	%f44, %f42, %f38, %f43;
	selp.f32 	%f45, 0fBE2AAAA8, 0fBEFFFFFF, %p8;
	fma.rn.f32 	%f46, %f44, %f38, %f45;
	fma.rn.f32 	%f47, %f46, %f40, %f39;
	and.b32  	%r96, %r94, 2;
	setp.eq.s32 	%p9, %r96, 0;
	mov.f32 	%f48, 0f00000000;
	sub.f32 	%f49, %f48, %f47;
	selp.f32 	%f6, %f47, %f49, %p9;
	@%p7 bra 	$L__BB0_16;
	setp.neu.f32 	%p10, %f2, 0f7F800000;
	@%p10 bra 	$L__BB0_11;
	mov.f32 	%f52, 0f00000000;
	mul.rn.f32 	%f138, %f30, %f52;
	mov.b32 	%r176, 0;
	bra.uni 	$L__BB0_16;
$L__BB0_11:
	mov.b32 	%r15, %f30;
	shl.b32 	%r98, %r15, 8;
	or.b32  	%r16, %r98, -2147483648;
	mov.b64 	%rd85, 0;
	mov.b32 	%r173, 0;
	mov.u64 	%rd83, __cudart_i2opi_f;
	mov.u64 	%rd84, %rd1;
$L__BB0_12:
	.pragma "nounroll";
	ld.global.nc.u32 	%r99, [%rd83];
	mad.wide.u32 	%rd44, %r99, %r16, %rd85;
	shr.u64 	%rd85, %rd44, 32;
	st.local.u32 	[%rd84], %rd44;
	add.s32 	%r173, %r173, 1;
	add.s64 	%rd84, %rd84, 4;
	add.s64 	%rd83, %rd83, 4;
	setp.ne.s32 	%p11, %r173, 6;
	@%p11 bra 	$L__BB0_12;
	shr.u32 	%r100, %r15, 23;
	st.local.u32 	[%rd1+24], %rd85;
	and.b32  	%r19, %r100, 31;
	and.b32  	%r101, %r100, 224;
	add.s32 	%r102, %r101, -128;
	shr.u32 	%r103, %r102, 5;
	mul.wide.u32 	%rd45, %r103, 4;
	sub.s64 	%rd15, %rd1, %rd45;
	ld.local.u32 	%r174, [%rd15+24];
	ld.local.u32 	%r175, [%rd15+20];
	setp.eq.s32 	%p12, %r19, 0;
	@%p12 bra 	$L__BB0_15;
	shf.l.wrap.b32 	%r174, %r175, %r174, %r19;
	ld.local.u32 	%r104, [%rd15+16];
	shf.l.wrap.b32 	%r175, %r104, %r175, %r19;
$L__BB0_15:
	shr.u32 	%r105, %r174, 30;
	shf.l.wrap.b32 	%r106, %r175, %r174, 2;
	shl.b32 	%r107, %r175, 2;
	shr.u32 	%r108, %r106, 31;
	add.s32 	%r109, %r108, %r105;
	neg.s32 	%r110, %r109;
	setp.lt.s32 	%p13, %r15, 0;
	selp.b32 	%r176, %r110, %r109, %p13;
	xor.b32  	%r111, %r106, %r15;
	shr.s32 	%r112, %r106, 31;
	xor.b32  	%r113, %r112, %r106;
	xor.b32  	%r114, %r112, %r107;
	cvt.u64.u32 	%rd46, %r113;
	shl.b64 	%rd47, %rd46, 32;
	cvt.u64.u32 	%rd48, %r114;
	or.b64  	%rd49, %rd47, %rd48;
	cvt.rn.f64.s64 	%fd3, %rd49;
	mul.f64 	%fd4, %fd3, 0d3BF921FB54442D19;
	cvt.rn.f32.f64 	%f50, %fd4;
	neg.f32 	%f51, %f50;
	setp.lt.s32 	%p14, %r111, 0;
	selp.f32 	%f138, %f51, %f50, %p14;
$L__BB0_16:
	mul.rn.f32 	%f53, %f138, %f138;
	and.b32  	%r116, %r176, 1;
	setp.eq.b32 	%p15, %r116, 1;
	selp.f32 	%f54, 0f3F800000, %f138, %p15;
	fma.rn.f32 	%f55, %f53, %f54, 0f00000000;
	fma.rn.f32 	%f56, %f53, 0f37CBAC00, 0fBAB607ED;
	selp.f32 	%f57, %f56, 0fB94D4153, %p15;
	selp.f32 	%f58, 0f3D2AAABB, 0f3C0885E4, %p15;
	fma.rn.f32 	%f59, %f57, %f53, %f58;
	selp.f32 	%f60, 0fBEFFFFFF, 0fBE2AAAA8, %p15;
	fma.rn.f32 	%f61, %f59, %f53, %f60;
	fma.rn.f32 	%f62, %f61, %f55, %f54;
	and.b32  	%r117, %r176, 2;
	setp.eq.s32 	%p16, %r117, 0;
	mov.f32 	%f63, 0f00000000;
	sub.f32 	%f64, %f63, %f62;
	selp.f32 	%f10, %f62, %f64, %p16;
	cvta.to.global.u64 	%rd50, %rd31;
	mul.wide.s32 	%rd51, %r73, 4;
	add.s64 	%rd52, %rd50, %rd51;
	ld.global.f32 	%f11, [%rd52];
	mul.f32 	%f65, %f11, 0f3F22F983;
	cvt.rni.s32.f32 	%r184, %f65;
	cvt.rn.f32.s32 	%f66, %r184;
	fma.rn.f32 	%f67, %f66, 0fBFC90FDA, %f11;
	fma.rn.f32 	%f68, %f66, 0fB3A22168, %f67;
	fma.rn.f32 	%f140, %f66, 0fA7C234C5, %f68;
	abs.f32 	%f13, %f11;
	setp.ltu.f32 	%p17, %f13, 0f47CE4780;
	mov.u32 	%r180, %r184;
	mov.f32 	%f139, %f140;
	@%p17 bra 	$L__BB0_24;
	setp.neu.f32 	%p18, %f13, 0f7F800000;
	@%p18 bra 	$L__BB0_19;
	mov.f32 	%f71, 0f00000000;
	mul.rn.f32 	%f139, %f11, %f71;
	mov.b32 	%r180, 0;
	bra.uni 	$L__BB0_24;
$L__BB0_19:
	mov.b32 	%r29, %f11;
	shl.b32 	%r119, %r29, 8;
	or.b32  	%r30, %r119, -2147483648;
	mov.b64 	%rd88, 0;
	mov.b32 	%r177, 0;
	mov.u64 	%rd86, __cudart_i2opi_f;
	mov.u64 	%rd87, %rd1;
$L__BB0_20:
	.pragma "nounroll";
	ld.global.nc.u32 	%r120, [%rd86];
	mad.wide.u32 	%rd55, %r120, %r30, %rd88;
	shr.u64 	%rd88, %rd55, 32;
	st.local.u32 	[%rd87], %rd55;
	add.s32 	%r177, %r177, 1;
	add.s64 	%rd87, %rd87, 4;
	add.s64 	%rd86, %rd86, 4;
	setp.ne.s32 	%p19, %r177, 6;
	@%p19 bra 	$L__BB0_20;
	shr.u32 	%r121, %r29, 23;
	st.local.u32 	[%rd1+24], %rd88;
	and.b32  	%r33, %r121, 31;
	and.b32  	%r122, %r121, 224;
	add.s32 	%r123, %r122, -128;
	shr.u32 	%r124, %r123, 5;
	mul.wide.u32 	%rd56, %r124, 4;
	sub.s64 	%rd22, %rd1, %rd56;
	ld.local.u32 	%r178, [%rd22+24];
	ld.local.u32 	%r179, [%rd22+20];
	setp.eq.s32 	%p20, %r33, 0;
	@%p20 bra 	$L__BB0_23;
	shf.l.wrap.b32 	%r178, %r179, %r178, %r33;
	ld.local.u32 	%r125, [%rd22+16];
	shf.l.wrap.b32 	%r179, %r125, %r179, %r33;
$L__BB0_23:
	shr.u32 	%r126, %r178, 30;
	shf.l.wrap.b32 	%r127, %r179, %r178, 2;
	shl.b32 	%r128, %r179, 2;
	shr.u32 	%r129, %r127, 31;
	add.s32 	%r130, %r129, %r126;
	neg.s32 	%r131, %r130;
	setp.lt.s32 	%p21, %r29, 0;
	selp.b32 	%r180, %r131, %r130, %p21;
	xor.b32  	%r132, %r127, %r29;
	shr.s32 	%r133, %r127, 31;
	xor.b32  	%r134, %r133, %r127;
	xor.b32  	%r135, %r133, %r128;
	cvt.u64.u32 	%rd57, %r134;
	shl.b64 	%rd58, %rd57, 32;
	cvt.u64.u32 	%rd59, %r135;
	or.b64  	%rd60, %rd58, %rd59;
	cvt.rn.f64.s64 	%fd5, %rd60;
	mul.f64 	%fd6, %fd5, 0d3BF921FB54442D19;
	cvt.rn.f32.f64 	%f69, %fd6;
	neg.f32 	%f70, %f69;
	setp.lt.s32 	%p22, %r132, 0;
	selp.f32 	%f139, %f70, %f69, %p22;
$L__BB0_24:
	setp.ltu.f32 	%p23, %f13, 0f47CE4780;
	add.s32 	%r137, %r180, 1;
	mul.rn.f32 	%f72, %f139, %f139;
	and.b32  	%r138, %r180, 1;
	setp.eq.b32 	%p24, %r138, 1;
	selp.f32 	%f73, %f139, 0f3F800000, %p24;
	fma.rn.f32 	%f74, %f72, %f73, 0f00000000;
	fma.rn.f32 	%f75, %f72, 0f37CBAC00, 0fBAB607ED;
	selp.f32 	%f76, 0fB94D4153, %f75, %p24;
	selp.f32 	%f77, 0f3C0885E4, 0f3D2AAABB, %p24;
	fma.rn.f32 	%f78, %f76, %f72, %f77;
	selp.f32 	%f79, 0fBE2AAAA8, 0fBEFFFFFF, %p24;
	fma.rn.f32 	%f80, %f78, %f72, %f79;
	fma.rn.f32 	%f81, %f80, %f74, %f73;
	and.b32  	%r139, %r137, 2;
	setp.eq.s32 	%p25, %r139, 0;
	mov.f32 	%f82, 0f00000000;
	sub.f32 	%f83, %f82, %f81;
	selp.f32 	%f17, %f81, %f83, %p25;
	@%p23 bra 	$L__BB0_32;
	setp.neu.f32 	%p26, %f13, 0f7F800000;
	@%p26 bra 	$L__BB0_27;
	mov.f32 	%f86, 0f00000000;
	mul.rn.f32 	%f140, %f11, %f86;
	mov.b32 	%r184, 0;
	bra.uni 	$L__BB0_32;
$L__BB0_27:
	mov.b32 	%r42, %f11;
	shl.b32 	%r141, %r42, 8;
	or.b32  	%r43, %r141, -2147483648;
	mov.b64 	%rd89, 0;
	mov.b32 	%r181, 0;
	mov.u64 	%rd63, __cudart_i2opi_f;
$L__BB0_28:
	.pragma "nounroll";
	mul.wide.u32 	%rd62, %r181, 4;
	add.s64 	%rd64, %rd63, %rd62;
	ld.global.nc.u32 	%r142, [%rd64];
	mad.wide.u32 	%rd65, %r142, %r43, %rd89;
	shr.u64 	%rd89, %rd65, 32;
	add.s64 	%rd66, %rd1, %rd62;
	st.local.u32 	[%rd66], %rd65;
	add.s32 	%r181, %r181, 1;
	setp.ne.s32 	%p27, %r181, 6;
	@%p27 bra 	$L__BB0_28;
	shr.u32 	%r143, %r42, 23;
	st.local.u32 	[%rd1+24], %rd89;
	and.b32  	%r46, %r143, 31;
	and.b32  	%r144, %r143, 224;
	add.s32 	%r145, %r144, -128;
	shr.u32 	%r146, %r145, 5;
	mul.wide.u32 	%rd67, %r146, 4;
	sub.s64 	%rd25, %rd1, %rd67;
	ld.local.u32 	%r182, [%rd25+24];
	ld.local.u32 	%r183, [%rd25+20];
	setp.eq.s32 	%p28, %r46, 0;
	@%p28 bra 	$L__BB0_31;
	shf.l.wrap.b32 	%r182, %r183, %r182, %r46;
	ld.local.u32 	%r147, [%rd25+16];
	shf.l.wrap.b32 	%r183, %r147, %r183, %r46;
$L__BB0_31:
	shr.u32 	%r148, %r182, 30;
	shf.l.wrap.b32 	%r149, %r183, %r182, 2;
	shl.b32 	%r150, %r183, 2;
	shr.u32 	%r151, %r149, 31;
	add.s32 	%r152, %r151, %r148;
	neg.s32 	%r153, %r152;
	setp.lt.s32 	%p29, %r42, 0;
	selp.b32 	%r184, %r153, %r152, %p29;
	xor.b32  	%r154, %r149, %r42;
	shr.s32 	%r155, %r149, 31;
	xor.b32  	%r156, %r155, %r149;
	xor.b32  	%r157, %r155, %r150;
	cvt.u64.u32 	%rd68, %r156;
	shl.b64 	%rd69, %rd68, 32;
	cvt.u64.u32 	%rd70, %r157;
	or.b64  	%rd71, %rd69, %rd70;
	cvt.rn.f64.s64 	%fd7, %rd71;
	mul.f64 	%fd8, %fd7, 0d3BF921FB54442D19;
	cvt.rn.f32.f64 	%f84, %fd8;
	neg.f32 	%f85, %f84;
	setp.lt.s32 	%p30, %r154, 0;
	selp.f32 	%f140, %f85, %f84, %p30;
$L__BB0_32:
	mul.rn.f32 	%f87, %f140, %f140;
	and.b32  	%r159, %r184, 1;
	setp.eq.b32 	%p31, %r159, 1;
	selp.f32 	%f88, 0f3F800000, %f140, %p31;
	fma.rn.f32 	%f89, %f87, %f88, 0f00000000;
	fma.rn.f32 	%f90, %f87, 0f37CBAC00, 0fBAB607ED;
	selp.f32 	%f91, %f90, 0fB94D4153, %p31;
	selp.f32 	%f92, 0f3D2AAABB, 0f3C0885E4, %p31;
	fma.rn.f32 	%f93, %f91, %f87, %f92;
	selp.f32 	%f94, 0fBEFFFFFF, 0fBE2AAAA8, %p31;
	fma.rn.f32 	%f95, %f93, %f87, %f94;
	fma.rn.f32 	%f96, %f95, %f89, %f88;
	and.b32  	%r160, %r184, 2;
	setp.eq.s32 	%p32, %r160, 0;
	mov.f32 	%f97, 0f00000000;
	sub.f32 	%f98, %f97, %f96;
	selp.f32 	%f21, %f96, %f98, %p32;
	mul.f32 	%f22, %f6, %f17;
	mul.f32 	%f23, %f6, %f21;
	mul.f32 	%f99, %f23, 0f00000000;
	mul.f32 	%f100, %f10, %f21;
	sub.f32 	%f101, %f99, %f100;
	fma.rn.f32 	%f24, %f17, 0f00000000, %f101;
	mov.u32 	%r185, %ctaid.x;
	setp.ge.s32 	%p33, %r185, %r72;
	@%p33 bra 	$L__BB0_44;
	mul.f32 	%f102, %f10, 0f00000000;
	sub.f32 	%f25, %f6, %f102;
	mul.f32 	%f103, %f21, 0f00000000;
	mul.f32 	%f104, %f10, %f17;
	mul.f32 	%f105, %f22, 0f00000000;
	sub.f32 	%f106, %f105, %f104;
	sub.f32 	%f26, %f106, %f103;
	mul.lo.s32 	%r161, %r74, %r74;
	mul.lo.s32 	%r56, %r161, %r74;
	mov.u32 	%r57, %tid.z;
	mov.u32 	%r58, %tid.y;
	mov.u32 	%r59, %tid.x;
	cvt.rn.f32.s32 	%f27, %r74;
	mov.u32 	%r60, %ntid.x;
	mov.u32 	%r61, %ntid.y;
	mov.u32 	%r62, %ntid.z;
	cvta.to.global.u64 	%rd26, %rd32;
$L__BB0_34:
	setp.ge.s32 	%p34, %r57, %r74;
	@%p34 bra 	$L__BB0_43;
	ld.param.u64 	%rd79, [coordinates_and_weights_param_0];
	cvta.to.global.u64 	%rd72, %rd79;
	mul.wide.s32 	%rd73, %r185, 6;
	add.s64 	%rd27, %rd72, %rd73;
	mul.lo.s32 	%r162, %r56, %r185;
	cvt.s64.s32 	%rd28, %r162;
	mov.u32 	%r186, %r57;
$L__BB0_36:
	setp.ge.s32 	%p35, %r58, %r74;
	@%p35 bra 	$L__BB0_42;
	cvt.rn.f32.s32 	%f107, %r186;
	add.f32 	%f108, %f107, 0f3F000000;
	div.rn.f32 	%f28, %f108, %f27;
	mul.lo.s32 	%r65, %r186, %r74;
	mov.u32 	%r187, %r58;
$L__BB0_38:
	setp.ge.s32 	%p36, %r59, %r74;
	@%p36 bra 	$L__BB0_41;
	cvt.rn.f32.s32 	%f109, %r187;
	add.f32 	%f110, %f109, 0f3F000000;
	div.rn.f32 	%f29, %f110, %f27;
	add.s32 	%r163, %r187, %r65;
	mul.lo.s32 	%r164, %r163, %r74;
	cvt.s64.s32 	%rd74, %r164;
	add.s64 	%rd29, %rd74, %rd28;
	mov.u32 	%r188, %r59;
$L__BB0_40:
	ld.global.u16 	%rs1, [%rd27];
	cvt.rn.f32.s16 	%f111, %rs1;
	add.f32 	%f112, %f28, %f111;
	ld.global.u16 	%rs2, [%rd27+2];
	cvt.rn.f32.s16 	%f113, %rs2;
	add.f32 	%f114, %f29, %f113;
	ld.global.u16 	%rs3, [%rd27+4];
	cvt.rn.f32.s16 	%f115, %rs3;
	cvt.rn.f32.s32 	%f116, %r188;
	add.f32 	%f117, %f116, 0f3F000000;
	div.rn.f32 	%f118, %f117, %f27;
	add.f32 	%f119, %f118, %f115;
	mul.f32 	%f120, %f26, %f114;
	fma.rn.f32 	%f121, %f25, %f112, %f120;
	fma.rn.f32 	%f122, %f24, %f119, %f121;
	mul.f32 	%f123, %f25, %f122;
	sub.f32 	%f124, %f112, %f123;
	mul.f32 	%f125, %f26, %f122;
	sub.f32 	%f126, %f114, %f125;
	mul.f32 	%f127, %f24, %f122;
	sub.f32 	%f128, %f119, %f127;
	mul.f32 	%f129, %f22, %f126;
	fma.rn.f32 	%f130, %f10, %f124, %f129;
	fma.rn.f32 	%f131, %f23, %f128, %f130;
	mul.f32 	%f132, %f17, %f128;
	mul.f32 	%f133, %f21, %f126;
	sub.f32 	%f134, %f132, %f133;
	cvt.s64.s32 	%rd75, %r188;
	add.s64 	%rd76, %rd29, %rd75;
	shl.b64 	%rd77, %rd76, 2;
	add.s64 	%rd78, %rd26, %rd77;
	cvt.rmi.f32.f32 	%f135, %f131;
	cvt.rzi.s32.f32 	%r165, %f135;
	cvt.rmi.f32.f32 	%f136, %f134;
	cvt.rzi.s32.f32 	%r166, %f136;
	prmt.b32 	%r167, %r165, %r166, 0x5410U;
	st.global.u32 	[%rd78], %r167;
	add.s32 	%r188, %r188, %r60;
	setp.lt.s32 	%p37, %r188, %r74;
	@%p37 bra 	$L__BB0_40;
$L__BB0_41:
	add.s32 	%r187, %r187, %r61;
	setp.lt.s32 	%p38, %r187, %r74;
	@%p38 bra 	$L__BB0_38;
$L__BB0_42:
	add.s32 	%r186, %r186, %r62;
	setp.lt.s32 	%p39, %r186, %r74;
	@%p39 bra 	$L__BB0_36;
$L__BB0_43:
	mov.u32 	%r168, %nctaid.x;
	add.s32 	%r185, %r185, %r168;
	setp.lt.s32 	%p40, %r185, %r72;
	@%p40 bra 	$L__BB0_34;
$L__BB0_44:
	ret;

}
	// .globl	fwd
.visible .entry fwd(
	.param .u64 .ptr .align 1 fwd_param_0,
	.param .u32 fwd_param_1,
	.param .u32 fwd_param_2,
	.param .u32 fwd_param_3,
	.param .f32 fwd_param_4,
	.param .u64 .ptr .align 1 fwd_param_5,
	.param .u32 fwd_param_6,
	.param .u32 fwd_param_7,
	.param .u32 fwd_param_8,
	.param .u64 .ptr .align 1 fwd_param_9,
	.param .u64 .ptr .align 1 fwd_param_10,
	.param .u32 fwd_param_11,
	.param .u32 fwd_param_12
)
{
	.reg .pred 	%p<5>;
	.reg .b16 	%rs<2>;
	.reg .b32 	%r<30>;
	.reg .b32 	%f<8>;
	.reg .b64 	%rd<26>;

	ld.param.u64 	%rd7, [fwd_param_0];
	ld.param.u32 	%r11, [fwd_param_1];
	ld.param.u32 	%r12, [fwd_param_2];
	ld.param.u32 	%r13, [fwd_param_3];
	ld.param.f32 	%f1, [fwd_param_4];
	ld.param.u64 	%rd8, [fwd_param_5];
	ld.param.u32 	%r14, [fwd_param_7];
	ld.param.u32 	%r15, [fwd_param_8];
	ld.param.u64 	%rd9, [fwd_param_9];
	ld.param.u64 	%rd10, [fwd_param_10];
	ld.param.u32 	%r16, [fwd_param_11];
	ld.param.u32 	%r17, [fwd_param_12];
	mul.lo.s32 	%r18, %r17, %r17;
	mul.lo.s32 	%r1, %r18, %r17;
	mov.u32 	%r28, %ctaid.x;
	setp.ge.s32 	%p1, %r28, %r16;
	@%p1 bra 	$L__BB1_6;
	mov.u32 	%r3, %tid.x;
	mul.lo.s32 	%r4, %r12, %r11;
	mov.u32 	%r5, %ntid.x;
	mov.u32 	%r6, %nctaid.x;
	cvta.to.global.u64 	%rd1, %rd10;
	cvta.to.global.u64 	%rd2, %rd9;
	cvta.to.global.u64 	%rd3, %rd8;
	cvta.to.global.u64 	%rd4, %rd7;
$L__BB1_2:
	setp.ge.s32 	%p2, %r3, %r1;
	@%p2 bra 	$L__BB1_5;
	mul.wide.s32 	%rd11, %r28, 6;
	add.s64 	%rd12, %rd1, %rd11;
	ld.global.s16 	%rd13, [%rd12+4];
	ld.global.s16 	%r19, [%rd12+2];
	ld.global.s16 	%r20, [%rd12];
	mad.lo.s32 	%r21, %r14, %r20, %r19;
	mul.lo.s32 	%r22, %r21, %r15;
	cvt.s64.s32 	%rd14, %r22;
	add.s64 	%rd15, %rd14, %rd13;
	shl.b64 	%rd16, %rd15, 3;
	add.s64 	%rd5, %rd3, %rd16;
	mul.lo.s32 	%r23, %r28, %r1;
	cvt.s64.s32 	%rd6, %r23;
	mov.u32 	%r29, %r3;
$L__BB1_4:
	cvt.s64.s32 	%rd17, %r29;
	add.s64 	%rd18, %rd17, %rd6;
	shl.b64 	%rd19, %rd18, 2;
	add.s64 	%rd20, %rd2, %rd19;
	ld.global.u32 	%r24, [%rd20];
	{ .reg .b16 tmp; mov.b32 {tmp, %rs1}, %r24; }
	cvt.s64.s16 	%rd21, %rs1;
	cvt.s32.s16 	%r25, %r24;
	add.s32 	%r26, %r4, %r25;
	mul.lo.s32 	%r27, %r26, %r13;
	cvt.s64.s32 	%rd22, %r27;
	add.s64 	%rd23, %rd22, %rd21;
	shl.b64 	%rd24, %rd23, 3;
	add.s64 	%rd25, %rd4, %rd24;
	ld.global.f32 	%f2, [%rd5];
	mul.f32 	%f3, %f1, %f2;
	atom.global.add.f32 	%f4, [%rd25], %f3;
	ld.global.f32 	%f5, [%rd5+4];
	mul.f32 	%f6, %f1, %f5;
	atom.global.add.f32 	%f7, [%rd25+4], %f6;
	add.s32 	%r29, %r29, %r5;
	setp.lt.s32 	%p3, %r29, %r1;
	@%p3 bra 	$L__BB1_4;
$L__BB1_5:
	add.s32 	%r28, %r28, %r6;
	setp.lt.s32 	%p4, %r28, %r16;
	@%p4 bra 	$L__BB1_2;
$L__BB1_6:
	ret;

}
	// .globl	adj
.visible .entry adj(
	.param .u64 .ptr .align 1 adj_param_0,
	.param .u32 adj_param_1,
	.param .u32 adj_param_2,
	.param .u32 adj_param_3,
	.param .f32 adj_param_4,
	.param .u64 .ptr .align 1 adj_param_5,
	.param .u32 adj_param_6,
	.param .u32 adj_param_7,
	.param .u32 adj_param_8,
	.param .u64 .ptr .align 1 adj_param_9,
	.param .u64 .ptr .align 1 adj_param_10,
	.param .u32 adj_param_11,
	.param .u32 adj_param_12
)
{
	.reg .pred 	%p<5>;
	.reg .b16 	%rs<2>;
	.reg .b32 	%r<30>;
	.reg .b32 	%f<8>;
	.reg .b64 	%rd<26>;

	ld.param.u64 	%rd7, [adj_param_0];
	ld.param.u32 	%r11, [adj_param_1];
	ld.param.u32 	%r12, [adj_param_2];
	ld.param.u32 	%r13, [adj_param_3];
	ld.param.f32 	%f1, [adj_param_4];
	ld.param.u64 	%rd8, [adj_param_5];
	ld.param.u32 	%r14, [adj_param_7];
	ld.param.u32 	%r15, [adj_param_8];
	ld.param.u64 	%rd9, [adj_param_9];
	ld.param.u64 	%rd10, [adj_param_10];
	ld.param.u32 	%r16, [adj_param_11];
	ld.param.u32 	%r17, [adj_param_12];
	mul.lo.s32 	%r18, %r17, %r17;
	mul.lo.s32 	%r1, %r18, %r17;
	mov.u32 	%r28, %ctaid.x;
	setp.ge.s32 	%p1, %r28, %r16;
	@%p1 bra 	$L__BB2_6;
	mov.u32 	%r3, %tid.x;
	mul.lo.s32 	%r4, %r12, %r11;
	mov.u32 	%r5, %ntid.x;
	mov.u32 	%r6, %nctaid.x;
	cvta.to.global.u64 	%rd1, %rd10;
	cvta.to.global.u64 	%rd2, %rd9;
	cvta.to.global.u64 	%rd3, %rd7;
	cvta.to.global.u64 	%rd4, %rd8;
$L__BB2_2:
	setp.ge.s32 	%p2, %r3, %r1;
	@%p2 bra 	$L__BB2_5;
	mul.wide.s32 	%rd11, %r28, 6;
	add.s64 	%rd12, %rd1, %rd11;
	ld.global.s16 	%rd13, [%rd12+4];
	ld.global.s16 	%r19, [%rd12+2];
	ld.global.s16 	%r20, [%rd12];
	mad.lo.s32 	%r21, %r14, %r20, %r19;
	mul.lo.s32 	%r22, %r21, %r15;
	cvt.s64.s32 	%rd14, %r22;
	add.s64 	%rd15, %rd14, %rd13;
	shl.b64 	%rd16, %rd15, 3;
	add.s64 	%rd5, %rd4, %rd16;
	mul.lo.s32 	%r23, %r28, %r1;
	cvt.s64.s32 	%rd6, %r23;
	mov.u32 	%r29, %r3;
$L__BB2_4:
	cvt.s64.s32 	%rd17, %r29;
	add.s64 	%rd18, %rd17, %rd6;
	shl.b64 	%rd19, %rd18, 2;
	add.s64 	%rd20, %rd2, %rd19;
	ld.global.u32 	%r24, [%rd20];
	{ .reg .b16 tmp; mov.b32 {tmp, %rs1}, %r24; }
	cvt.s64.s16 	%rd21, %rs1;
	cvt.s32.s16 	%r25, %r24;
	add.s32 	%r26, %r4, %r25;
	mul.lo.s32 	%r27, %r26, %r13;
	cvt.s64.s32 	%rd22, %r27;
	add.s64 	%rd23, %rd22, %rd21;
	shl.b64 	%rd24, %rd23, 3;
	add.s64 	%rd25, %rd3, %rd24;
	ld.global.f32 	%f2, [%rd25];
	mul.f32 	%f3, %f1, %f2;
	atom.global.add.f32 	%f4, [%rd5], %f3;
	ld.global.f32 	%f5, [%rd25+4];
	mul.f32 	%f6, %f1, %f5;
	atom.global.add.f32 	%f7, [%rd5+4], %f6;
	add.s32 	%r29, %r29, %r5;
	setp.lt.s32 	%p3, %r29, %r1;
	@%p3 bra 	$L__BB2_4;
$L__BB2_5:
	add.s32 	%r28, %r28, %r6;
	setp.lt.s32 	%p4, %r28, %r16;
	@%p4 bra 	$L__BB2_2;
$L__BB2_6:
	ret;

}


// ===== COMPILED SASS (sm_100) =====

	.target	sm_100

	.elftype	@"ET_EXEC"


//--------------------- .note.nv.tkinfo           --------------------------
	.section	.note.nv.tkinfo,"",@"SHT_NOTE"
	.sectionflags	@"SHF_NOTE_NV_TKINFO"
	.tkinfo
        /*0018*/ 	.word	0x00000002
        /*0030*/ 	.string	""
        /*0030*/ 	.string	"ptxas"
        /*0030*/ 	.string	"Cuda compilation tools, release 13.0, V13.0.88"
        /*0030*/ 	.string	"Build cuda_13.0.r13.0/compiler.36424714_0"
        /*0030*/ 	.string	"-arch sm_100 -m 64 "



//--------------------- .note.nv.cuinfo           --------------------------
	.section	.note.nv.cuinfo,"",@"SHT_NOTE"
	.sectionflags	@"SHF_NOTE_NV_CUINFO"
        /*0018*/ 	.short	0x0002
        /*001a*/ 	.short	0x0064
        /*001c*/ 	.short	0x0082
	.zero		2


//--------------------- .nv.info                  --------------------------
	.section	.nv.info,"",@"SHT_CUDA_INFO"
	.align	4


	//----- nvinfo : EIATTR_REGCOUNT
	.align		4
        /*0000*/ 	.byte	0x04, 0x2f
        /*0002*/ 	.short	(.L_2 - .L_1)
	.align		4
.L_1:
        /*0004*/ 	.word	index@(coordinates_and_weights)
        /*0008*/ 	.word	0x00000027


	//----- nvinfo : EIATTR_FRAME_SIZE
	.align		4
.L_2:
        /*000c*/ 	.byte	0x04, 0x11
        /*000e*/ 	.short	(.L_4 - .L_3)
	.align		4
.L_3:
        /*0010*/ 	.word	index@($__internal_0_$__cuda_sm3x_div_rn_noftz_f32_slowpath)
        /*0014*/ 	.word	0x00000000


	//----- nvinfo : EIATTR_FRAME_SIZE
	.align		4
.L_4:
        /*0018*/ 	.byte	0x04, 0x11
        /*001a*/ 	.short	(.L_6 - .L_5)
	.align		4
.L_5:
        /*001c*/ 	.word	index@(coordinates_and_weights)
        /*0020*/ 	.word	0x00000000


	//----- nvinfo : EIATTR_REGCOUNT
	.align		4
.L_6:
        /*0024*/ 	.byte	0x04, 0x2f
        /*0026*/ 	.short	(.L_8 - .L_7)
	.align		4
.L_7:
        /*0028*/ 	.word	index@(fwd)
        /*002c*/ 	.word	0x00000015


	//----- nvinfo : EIATTR_FRAME_SIZE
	.align		4
.L_8:
        /*0030*/ 	.byte	0x04, 0x11
        /*0032*/ 	.short	(.L_10 - .L_9)
	.align		4
.L_9:
        /*0034*/ 	.word	index@(fwd)
        /*0038*/ 	.word	0x00000000


	//----- nvinfo : EIATTR_REGCOUNT
	.align		4
.L_10:
        /*003c*/ 	.byte	0x04, 0x2f
        /*003e*/ 	.short	(.L_12 - .L_11)
	.align		4
.L_11:
        /*0040*/ 	.word	index@(adj)
        /*0044*/ 	.word	0x00000015


	//----- nvinfo : EIATTR_FRAME_SIZE
	.align		4
.L_12:
        /*0048*/ 	.byte	0x04, 0x11
        /*004a*/ 	.short	(.L_14 - .L_13)
	.align		4
.L_13:
        /*004c*/ 	.word	index@(adj)
        /*0050*/ 	.word	0x00000000


	//----- nvinfo : EIATTR_MIN_STACK_SIZE
	.align		4
.L_14:
        /*0054*/ 	.byte	0x04, 0x12
        /*0056*/ 	.short	(.L_16 - .L_15)
	.align		4
.L_15:
        /*0058*/ 	.word	index@(adj)
        /*005c*/ 	.word	0x00000000


	//----- nvinfo : EIATTR_MIN_STACK_SIZE
	.align		4
.L_16:
        /*0060*/ 	.byte	0x04, 0x12
        /*0062*/ 	.short	(.L_18 - .L_17)
	.align		4
.L_17:
        /*0064*/ 	.word	index@(fwd)
        /*0068*/ 	.word	0x00000000


	//----- nvinfo : EIATTR_MIN_STACK_SIZE
	.align		4
.L_18:
        /*006c*/ 	.byte	0x04, 0x12
        /*006e*/ 	.short	(.L_20 - .L_19)
	.align		4
.L_19:
        /*0070*/ 	.word	index@(coordinates_and_weights)
        /*0074*/ 	.word	0x00000000
.L_20:


//--------------------- .nv.compat                --------------------------
	.section	.nv.compat,"",@"SHT_CUDA_COMPAT_INFO"
	.align	4
        /*0000*/ 	.byte	0x02, 0x09, 0x00, 0x00, 0x02, 0x02, 0x01, 0x00, 0x02, 0x05, 0x05, 0x00, 0x03, 0x07, 0x01, 0x01
        /*0010*/ 	.byte	0x02, 0x03, 0x00, 0x00, 0x02, 0x06, 0x01, 0x00, 0x04, 0x0b, 0x08, 0x00, 0x01, 0x00, 0x00, 0x00
        /*0020*/ 	.byte	0x00, 0x00, 0x00, 0x00


//--------------------- .nv.info.adj              --------------------------
	.section	.nv.info.adj,"",@"SHT_CUDA_INFO"
	.sectionflags	@""
	.align	4


	//----- nvinfo : EIATTR_CUDA_API_VERSION
	.align		4
        /*0000*/ 	.byte	0x04, 0x37
        /*0002*/ 	.short	(.L_22 - .L_21)
.L_21:
        /*0004*/ 	.word	0x00000082


	//----- nvinfo : EIATTR_KPARAM_INFO
	.align		4
.L_22:
        /*0008*/ 	.byte	0x04, 0x17
        /*000a*/ 	.short	(.L_24 - .L_23)
.L_23:
        /*000c*/ 	.word	0x00000000
        /*0010*/ 	.short	0x000c
        /*0012*/ 	.short	0x0044
        /*0014*/ 	.byte	0x00, 0xf0, 0x11, 0x00


	//----- nvinfo : EIATTR_KPARAM_INFO
	.align		4
.L_24:
        /*0018*/ 	.byte	0x04, 0x17
        /*001a*/ 	.short	(.L_26 - .L_25)
.L_25:
        /*001c*/ 	.word	0x00000000
        /*0020*/ 	.short	0x000b
        /*0022*/ 	.short	0x0040
        /*0024*/ 	.byte	0x00, 0xf0, 0x11, 0x00


	//----- nvinfo : EIATTR_KPARAM_INFO
	.align		4
.L_26:
        /*0028*/ 	.byte	0x04, 0x17
        /*002a*/ 	.short	(.L_28 - .L_27)
.L_27:
        /*002c*/ 	.word	0x00000000
        /*0030*/ 	.short	0x000a
        /*0032*/ 	.short	0x0038
        /*0034*/ 	.byte	0x00, 0xf5, 0x21, 0x00


	//----- nvinfo : EIATTR_KPARAM_INFO
	.align		4
.L_28:
        /*0038*/ 	.byte	0x04, 0x17
        /*003a*/ 	.short	(.L_30 - .L_29)
.L_29:
        /*003c*/ 	.word	0x00000000
        /*0040*/ 	.short	0x0009
        /*0042*/ 	.short	0x0030
        /*0044*/ 	.byte	0x00, 0xf5, 0x21, 0x00


	//----- nvinfo : EIATTR_KPARAM_INFO
	.align		4
.L_30:
        /*0048*/ 	.byte	0x04, 0x17
        /*004a*/ 	.short	(.L_32 - .L_31)
.L_31:
        /*004c*/ 	.word	0x00000000
        /*0050*/ 	.short	0x0008
        /*0052*/ 	.short	0x0028
        /*0054*/ 	.byte	0x00, 0xf0, 0x11, 0x00


	//----- nvinfo : EIATTR_KPARAM_INFO
	.align		4
.L_32:
        /*0058*/ 	.byte	0x04, 0x17
        /*005a*/ 	.short	(.L_34 - .L_33)
.L_33:
        /*005c*/ 	.word	0x00000000
        /*0060*/ 	.short	0x0007
        /*0062*/ 	.short	0x0024
        /*0064*/ 	.byte	0x00, 0xf0, 0x11, 0x00


	//----- nvinfo : EIATTR_KPARAM_INFO
	.align		4
.L_34:
        /*0068*/ 	.byte	0x04, 0x17
        /*006a*/ 	.short	(.L_36 - .L_35)
.L_35:
        /*006c*/ 	.word	0x00000000
        /*0070*/ 	.short	0x0006
        /*0072*/ 	.short	0x0020
        /*0074*/ 	.byte	0x00, 0xf0, 0x11, 0x00


	//----- nvinfo : EIATTR_KPARAM_INFO
	.align		4
.L_36:
        /*0078*/ 	.byte	0x04, 0x17
        /*007a*/ 	.short	(.L_38 - .L_37)
.L_37:
        /*007c*/ 	.word	0x00000000
        /*0080*/ 	.short	0x0005
        /*0082*/ 	.short	0x0018
        /*0084*/ 	.byte	0x00, 0xf5, 0x21, 0x00


	//----- nvinfo : EIATTR_KPARAM_INFO
	.align		4
.L_38:
        /*0088*/ 	.byte	0x04, 0x17
        /*008a*/ 	.short	(.L_40 - .L_39)
.L_39:
        /*008c*/ 	.word	0x00000000
        /*0090*/ 	.short	0x0004
        /*0092*/ 	.short	0x0014
        /*0094*/ 	.byte	0x00, 0xf0, 0x11, 0x00


	//----- nvinfo : EIATTR_KPARAM_INFO
	.align		4
.L_40:
        /*0098*/ 	.byte	0x04, 0x17
        /*009a*/ 	.short	(.L_42 - .L_41)
.L_41:
        /*009c*/ 	.word	0x00000000
        /*00a0*/ 	.short	0x0003
        /*00a2*/ 	.short	0x0010
        /*00a4*/ 	.byte	0x00, 0xf0, 0x11, 0x00


	//----- nvinfo : EIATTR_KPARAM_INFO
	.align		4
.L_42:
        /*00a8*/ 	.byte	0x04, 0x17
        /*00aa*/ 	.short	(.L_44 - .L_43)
.L_43:
        /*00ac*/ 	.word	0x00000000
        /*00b0*/ 	.short	0x0002
        /*00b2*/ 	.short	0x000c
        /*00b4*/ 	.byte	0x00, 0xf0, 0x11, 0x00


	//----- nvinfo : EIATTR_KPARAM_INFO
	.align		4
.L_44:
        /*00b8*/ 	.byte	0x04, 0x17
        /*00ba*/ 	.short	(.L_46 - .L_45)
.L_45:
        /*00bc*/ 	.word	0x00000000
        /*00c0*/ 	.short	0x0001
        /*00c2*/ 	.short	0x0008
        /*00c4*/ 	.byte	0x00, 0xf0, 0x11, 0x00


	//----- nvinfo : EIATTR_KPARAM_INFO
	.align		4
.L_46:
        /*00c8*/ 	.byte	0x04, 0x17
        /*00ca*/ 	.short	(.L_48 - .L_47)
.L_47:
        /*00cc*/ 	.word	0x00000000
        /*00d0*/ 	.short	0x0000
        /*00d2*/ 	.short	0x0000
        /*00d4*/ 	.byte	0x00, 0xf5, 0x21, 0x00


	//----- nvinfo : EIATTR_SPARSE_MMA_MASK
	.align		4
.L_48:
        /*00d8*/ 	.byte	0x03, 0x50
        /*00da*/ 	.short	0x0000


	//----- nvinfo : EIATTR_MAXREG_COUNT
	.align		4
        /*00dc*/ 	.byte	0x03, 0x1b
        /*00de*/ 	.short	0x00ff


	//----- nvinfo : EIATTR_MERCURY_ISA_VERSION
	.align		4
        /*00e0*/ 	.byte	0x03, 0x5f
        /*00e2*/ 	.short	0x0101


	//----- nvinfo : EIATTR_VRC_CTA_INIT_COUNT
	.align		4
        /*00e4*/ 	.byte	0x02, 0x4a
	.zero		1
	.zero		1


	//----- nvinfo : EIATTR_EXIT_INSTR_OFFSETS
	.align		4
        /*00e8*/ 	.byte	0x04, 0x1c
        /*00ea*/ 	.short	(.L_50 - .L_49)


	//   ....[0]....
.L_49:
        /*00ec*/ 	.word	0x00000040


	//   ....[1]....
        /*00f0*/ 	.word	0x00000420


	//----- nvinfo : EIATTR_CRS_STACK_SIZE
	.align		4
.L_50:
        /*00f4*/ 	.byte	0x04, 0x1e
        /*00f6*/ 	.short	(.L_52 - .L_51)
.L_51:
        /*00f8*/ 	.word	0x00000000


	//----- nvinfo : EIATTR_CBANK_PARAM_SIZE
	.align		4
.L_52:
        /*00fc*/ 	.byte	0x03, 0x19
        /*00fe*/ 	.short	0x0048


	//----- nvinfo : EIATTR_PARAM_CBANK
	.align		4
        /*0100*/ 	.byte	0x04, 0x0a
        /*0102*/ 	.short	(.L_54 - .L_53)
	.align		4
.L_53:
        /*0104*/ 	.word	index@(.nv.constant0.adj)
        /*0108*/ 	.short	0x0380
        /*010a*/ 	.short	0x0048


	//----- nvinfo : EIATTR_SW_WAR
	.align		4
.L_54:
        /*010c*/ 	.byte	0x04, 0x36
        /*010e*/ 	.short	(.L_56 - .L_55)
.L_55:
        /*0110*/ 	.word	0x00000008
.L_56:


//--------------------- .nv.info.fwd              --------------------------
	.section	.nv.info.fwd,"",@"SHT_CUDA_INFO"
	.sectionflags	@""
	.align	4


	//----- nvinfo : EIATTR_CUDA_API_VERSION
	.align		4
        /*0000*/ 	.byte	0x04, 0x37
        /*0002*/ 	.short	(.L_58 - .L_57)
.L_57:
        /*0004*/ 	.word	0x00000082


	//----- nvinfo : EIATTR_KPARAM_INFO
	.align		4
.L_58:
        /*0008*/ 	.byte	0x04, 0x17
        /*000a*/ 	.short	(.L_60 - .L_59)
.L_59:
        /*000c*/ 	.word	0x00000000
        /*0010*/ 	.short	0x000c
        /*0012*/ 	.short	0x0044
        /*0014*/ 	.byte	0x00, 0xf0, 0x11, 0x00


	//----- nvinfo : EIATTR_KPARAM_INFO
	.align		4
.L_60:
        /*0018*/ 	.byte	0x04, 0x17
        /*001a*/ 	.short	(.L_62 - .L_61)
.L_61:
        /*001c*/ 	.word	0x00000000
        /*0020*/ 	.short	0x000b
        /*0022*/ 	.short	0x0040
        /*0024*/ 	.byte	0x00, 0xf0, 0x11, 0x00


	//----- nvinfo : EIATTR_KPARAM_INFO
	.align		4
.L_62:
        /*0028*/ 	.byte	0x04, 0x17
        /*002a*/ 	.short	(.L_64 - .L_63)
.L_63:
        /*002c*/ 	.word	0x00000000
        /*0030*/ 	.short	0x000a
        /*0032*/ 	.short	0x0038
        /*0034*/ 	.byte	0x00, 0xf5, 0x21, 0x00


	//----- nvinfo : EIATTR_KPARAM_INFO
	.align		4
.L_64:
        /*0038*/ 	.byte	0x04, 0x17
        /*003a*/ 	.short	(.L_66 - .L_65)
.L_65:
        /*003c*/ 	.word	0x00000000
        /*0040*/ 	.short	0x0009
        /*0042*/ 	.short	0x0030
        /*0044*/ 	.byte	0x00, 0xf5, 0x21, 0x00


	//----- nvinfo : EIATTR_KPARAM_INFO
	.align		4
.L_66:
        /*0048*/ 	.byte	0x04, 0x17
        /*004a*/ 	.short	(.L_68 - .L_67)
.L_67:
        /*004c*/ 	.word	0x00000000
        /*0050*/ 	.short	0x0008
        /*0052*/ 	.short	0x0028
        /*0054*/ 	.byte	0x00, 0xf0, 0x11, 0x00


	//----- nvinfo : EIATTR_KPARAM_INFO
	.align		4
.L_68:
        /*0058*/ 	.byte	0x04, 0x17
        /*005a*/ 	.short	(.L_70 - .L_69)
.L_69:
        /*005c*/ 	.word	0x00000000
        /*0060*/ 	.short	0x0007
        /*0062*/ 	.short	0x0024
        /*0064*/ 	.byte	0x00, 0xf0, 0x11, 0x00


	//----- nvinfo : EIATTR_KPARAM_INFO
	.align		4
.L_70:
        /*0068*/ 	.byte	0x04, 0x17
        /*006a*/ 	.short	(.L_72 - .L_71)
.L_71:
        /*006c*/ 	.word	0x00000000
        /*0070*/ 	.short	0x0006
        /*0072*/ 	.short	0x0020
        /*0074*/ 	.byte	0x00, 0xf0, 0x11, 0x00


	//----- nvinfo : EIATTR_KPARAM_INFO
	.align		4
.L_72:
        /*0078*/ 	.byte	0x04, 0x17
        /*007a*/ 	.short	(.L_74 - .L_73)
.L_73:
        /*007c*/ 	.word	0x00000000
        /*0080*/ 	.short	0x0005
        /*0082*/ 	.short	0x0018
        /*0084*/ 	.byte	0x00, 0xf5, 0x21, 0x00


	//----- nvinfo : EIATTR_KPARAM_INFO
	.align		4
.L_74:
        /*0088*/ 	.byte	0x04, 0x17
        /*008a*/ 	.short	(.L_76 - .L_75)
.L_75:
        /*008c*/ 	.word	0x00000000
        /*0090*/ 	.short	0x0004
        /*0092*/ 	.short	0x0014
        /*0094*/ 	.byte	0x00, 0xf0, 0x11, 0x00


	//----- nvinfo : EIATTR_KPARAM_INFO
	.align		4
.L_76:
        /*0098*/ 	.byte	0x04, 0x17
        /*009a*/ 	.short	(.L_78 - .L_77)
.L_77:
        /*009c*/ 	.word	0x00000000
        /*00a0*/ 	.short	0x0003
        /*00a2*/ 	.short	0x0010
        /*00a4*/ 	.byte	0x00, 0xf0, 0x11, 0x00


	//----- nvinfo : EIATTR_KPARAM_INFO
	.align		4
.L_78:
        /*00a8*/ 	.byte	0x04, 0x17
        /*00aa*/ 	.short	(.L_80 - .L_79)
.L_79:
        /*00ac*/ 	.word	0x00000000
        /*00b0*/ 	.short	0x0002
        /*00b2*/ 	.short	0x000c
        /*00b4*/ 	.byte	0x00, 0xf0, 0x11, 0x00


	//----- nvinfo : EIATTR_KPARAM_INFO
	.align		4
.L_80:
        /*00b8*/ 	.byte	0x04, 0x17
        /*00ba*/ 	.short	(.L_82 - .L_81)
.L_81:
        /*00bc*/ 	.word	0x00000000
        /*00c0*/ 	.short	0x0001
        /*00c2*/ 	.short	0x0008
        /*00c4*/ 	.byte	0x00, 0xf0, 0x11, 0x00


	//----- nvinfo : EIATTR_KPARAM_INFO
	.align		4
.L_82:
        /*00c8*/ 	.byte	0x04, 0x17
        /*00ca*/ 	.short	(.L_84 - .L_83)
.L_83:
        /*00cc*/ 	.word	0x00000000
        /*00d0*/ 	.short	0x0000
        /*00d2*/ 	.short	0x0000
        /*00d4*/ 	.byte	0x00, 0xf5, 0x21, 0x00


	//----- nvinfo : EIATTR_SPARSE_MMA_MASK
	.align		4
.L_84:
        /*00d8*/ 	.byte	0x03, 0x50
        /*00da*/ 	.short	0x0000


	//----- nvinfo : EIATTR_MAXREG_COUNT
	.align		4
        /*00dc*/ 	.byte	0x03, 0x1b
        /*00de*/ 	.short	0x00ff


	//----- nvinfo : EIATTR_MERCURY_ISA_VERSION
	.align		4
        /*00e0*/ 	.byte	0x03, 0x5f
        /*00e2*/ 	.short	0x0101


	//----- nvinfo : EIATTR_VRC_CTA_INIT_COUNT
	.align		4
        /*00e4*/ 	.byte	0x02, 0x4a
	.zero		1
	.zero		1


	//----- nvinfo : EIATTR_EXIT_INSTR_OFFSETS
	.align		4
        /*00e8*/ 	.byte	0x04, 0x1c
        /*00ea*/ 	.short	(.L_86 - .L_85)


	//   ....[0]....
.L_85:
        /*00ec*/ 	.word	0x00000040


	//   ....[1]....
        /*00f0*/ 	.word	0x00000420


	//----- nvinfo : EIATTR_CRS_STACK_SIZE
	.align		4
.L_86:
        /*00f4*/ 	.byte	0x04, 0x1e
        /*00f6*/ 	.short	(.L_88 - .L_87)
.L_87:
        /*00f8*/ 	.word	0x00000000


	//----- nvinfo : EIATTR_CBANK_PARAM_SIZE
	.align		4
.L_88:
        /*00fc*/ 	.byte	0x03, 0x19
        /*00fe*/ 	.short	0x0048


	//----- nvinfo : EIATTR_PARAM_CBANK
	.align		4
        /*0100*/ 	.byte	0x04, 0x0a
        /*0102*/ 	.short	(.L_90 - .L_89)
	.align		4
.L_89:
        /*0104*/ 	.word	index@(.nv.constant0.fwd)
        /*0108*/ 	.short	0x0380
        /*010a*/ 	.short	0x0048


	//----- nvinfo : EIATTR_SW_WAR
	.align		4
.L_90:
        /*010c*/ 	.byte	0x04, 0x36
        /*010e*/ 	.short	(.L_92 - .L_91)
.L_91:
        /*0110*/ 	.word	0x00000008
.L_92:


//--------------------- .nv.info.coordinates_and_weights --------------------------
	.section	.nv.info.coordinates_and_weights,"",@"SHT_CUDA_INFO"
	.sectionflags	@""
	.align	4


	//----- nvinfo : EIATTR_CUDA_API_VERSION
	.align		4
        /*0000*/ 	.byte	0x04, 0x37
        /*0002*/ 	.short	(.L_94 - .L_93)
.L_93:
        /*0004*/ 	.word	0x00000082


	//----- nvinfo : EIATTR_KPARAM_INFO
	.align		4
.L_94:
        /*0008*/ 	.byte	0x04, 0x17
        /*000a*/ 	.short	(.L_96 - .L_95)
.L_95:
        /*000c*/ 	.word	0x00000000
        /*0010*/ 	.short	0x0006
        /*0012*/ 	.short	0x0020
        /*0014*/ 	.byte	0x00, 0xf5, 0x21, 0x00


	//----- nvinfo : EIATTR_KPARAM_INFO
	.align		4
.L_96:
        /*0018*/ 	.byte	0x04, 0x17
        /*001a*/ 	.short	(.L_98 - .L_97)
.L_97:
        /*001c*/ 	.word	0x00000000
        /*0020*/ 	.short	0x0005
        /*0022*/ 	.short	0x001c
        /*0024*/ 	.byte	0x00, 0xf0, 0x11, 0x00


	//----- nvinfo : EIATTR_KPARAM_INFO
	.align		4
.L_98:
        /*0028*/ 	.byte	0x04, 0x17
        /*002a*/ 	.short	(.L_100 - .L_99)
.L_99:
        /*002c*/ 	.word	0x00000000
        /*0030*/ 	.short	0x0004
        /*0032*/ 	.short	0x0018
        /*0034*/ 	.byte	0x00, 0xf0, 0x11, 0x00


	//----- nvinfo : EIATTR_KPARAM_INFO
	.align		4
.L_100:
        /*0038*/ 	.byte	0x04, 0x17
        /*003a*/ 	.short	(.L_102 - .L_101)
.L_101:
        /*003c*/ 	.word	0x00000000
        /*0040*/ 	.short	0x0003
        /*0042*/ 	.short	0x0010
        /*0044*/ 	.byte	0x00, 0xf5, 0x21, 0x00


	//----- nvinfo : EIATTR_KPARAM_INFO
	.align		4
.L_102:
        /*0048*/ 	.byte	0x04, 0x17
        /*004a*/ 	.short	(.L_104 - .L_103)
.L_103:
        /*004c*/ 	.word	0x00000000
        /*0050*/ 	.short	0x0002
        /*0052*/ 	.short	0x000c
        /*0054*/ 	.byte	0x00, 0xf0, 0x11, 0x00


	//----- nvinfo : EIATTR_KPARAM_INFO
	.align		4
.L_104:
        /*0058*/ 	.byte	0x04, 0x17
        /*005a*/ 	.short	(.L_106 - .L_105)
.L_105:
        /*005c*/ 	.word	0x00000000
        /*0060*/ 	.short	0x0001
        /*0062*/ 	.short	0x0008
        /*0064*/ 	.byte	0x00, 0xf0, 0x11, 0x00


	//----- nvinfo : EIATTR_KPARAM_INFO
	.align		4
.L_106:
        /*0068*/ 	.byte	0x04, 0x17
        /*006a*/ 	.short	(.L_108 - .L_107)
.L_107:
        /*006c*/ 	.word	0x00000000
        /*0070*/ 	.short	0x0000
        /*0072*/ 	.short	0x0000
        /*0074*/ 	.byte	0x00, 0xf5, 0x21, 0x00


	//----- nvinfo : EIATTR_SPARSE_MMA_MASK
	.align		4
.L_108:
        /*0078*/ 	.byte	0x03, 0x50
        /*007a*/ 	.short	0x0000


	//----- nvinfo : EIATTR_MAXREG_COUNT
	.align		4
        /*007c*/ 	.byte	0x03, 0x1b
        /*007e*/ 	.short	0x00ff


	//----- nvinfo : EIATTR_MERCURY_ISA_VERSION
	.align		4
        /*0080*/ 	.byte	0x03, 0x5f
        /*0082*/ 	.short	0x0101


	//----- nvinfo : EIATTR_VRC_CTA_INIT_COUNT
	.align		4
        /*0084*/ 	.byte	0x02, 0x4a
	.zero		1
	.zero		1


	//----- nvinfo : EIATTR_EXIT_INSTR_OFFSETS
	.align		4
        /*0088*/ 	.byte	0x04, 0x1c
        /*008a*/ 	.short	(.L_110 - .L_109)


	//   ....[0]....
.L_109:
        /*008c*/ 	.word	0x00001d70


	//   ....[1]....
        /*0090*/ 	.word	0x000026d0


	//----- nvinfo : EIATTR_CRS_STACK_SIZE
	.align		4
.L_110:
        /*0094*/ 	.byte	0x04, 0x1e
        /*0096*/ 	.short	(.L_112 - .L_111)
.L_111:
        /*0098*/ 	.word	0x00000000


	//----- nvinfo : EIATTR_CBANK_PARAM_SIZE
	.align		4
.L_112:
        /*009c*/ 	.byte	0x03, 0x19
        /*009e*/ 	.short	0x0028


	//----- nvinfo : EIATTR_PARAM_CBANK
	.align		4
        /*00a0*/ 	.byte	0x04, 0x0a
        /*00a2*/ 	.short	(.L_114 - .L_113)
	.align		4
.L_113:
        /*00a4*/ 	.word	index@(.nv.constant0.coordinates_and_weights)
        /*00a8*/ 	.short	0x0380
        /*00aa*/ 	.short	0x0028


	//----- nvinfo : EIATTR_SW_WAR
	.align		4
.L_114:
        /*00ac*/ 	.byte	0x04, 0x36
        /*00ae*/ 	.short	(.L_116 - .L_115)
.L_115:
        /*00b0*/ 	.word	0x00000008
.L_116:


//--------------------- .nv.callgraph             --------------------------
	.section	.nv.callgraph,"",@"SHT_CUDA_CALLGRAPH"
	.align	4
	.sectionentsize	8
	.align		4
        /*0000*/ 	.word	0x00000000
	.align		4
        /*0004*/ 	.word	0xffffffff
	.align		4
        /*0008*/ 	.word	0x00000000
	.align		4
        /*000c*/ 	.word	0xfffffffe
	.align		4
        /*0010*/ 	.word	0x00000000
	.align		4
        /*0014*/ 	.word	0xfffffffd
	.align		4
        /*0018*/ 	.word	0x00000000
	.align		4
        /*001c*/ 	.word	0xfffffffc


//--------------------- .nv.constant4             --------------------------
	.section	.nv.constant4,"a",@progbits
	.align	8
	.align		8
.nv.constant4:
        /*0000*/ 	.dword	__cudart_i2opi_f


//--------------------- .text.adj                 --------------------------
	.section	.text.adj,"ax",@progbits
	.align	128
        .global         adj
        .type           adj,@function
        .size           adj,(.L_x_51 - adj)
        .other          adj,@"STO_CUDA_ENTRY STV_DEFAULT"
adj:
.text.adj:
[----:B------:R-:W-:Y:S08]  /*0000*/  LDC R1, c[0x0][0x37c] ;  /* 0x0000df00ff017b82 */ /* 0x000ff00000000800 */
[----:B------:R-:W0:Y:S08]  /*0010*/  S2UR UR6, SR_CTAID.X ;  /* 0x00000000000679c3 */ /* 0x000e300000002500 */
[----:B------:R-:W0:Y:S02]  /*0020*/  LDC R0, c[0x0][0x3c0] ;  /* 0x0000f000ff007b82 */ /* 0x000e240000000800 */
[----:B0-----:R-:W-:-:S13]  /*0030*/  ISETP.LE.AND P0, PT, R0, UR6, PT ;  /* 0x0000000600007c0c */ /* 0x001fda000bf03270 */
[----:B------:R-:W-:Y:S05]  /*0040*/  @P0 EXIT ;  /* 0x000000000000094d */ /* 0x000fea0003800000 */
[----:B------:R-:W0:Y:S01]  /*0050*/  LDCU UR7, c[0x0][0x360] ;  /* 0x00006c00ff0777ac */ /* 0x000e220008000800 */
[----:B------:R-:W1:Y:S01]  /*0060*/  S2R R0, SR_TID.X ;  /* 0x0000000000007919 */ /* 0x000e620000002100 */
[----:B------:R-:W2:Y:S01]  /*0070*/  LDC R6, c[0x0][0x370] ;  /* 0x0000dc00ff067b82 */ /* 0x000ea20000000800 */
[----:B------:R-:W-:Y:S01]  /*0080*/  IMAD.U32 R7, RZ, RZ, UR6 ;  /* 0x00000006ff077e24 */ /* 0x000fe2000f8e00ff */
[----:B------:R-:W3:Y:S01]  /*0090*/  LDCU UR5, c[0x0][0x3c4] ;  /* 0x00007880ff0577ac */ /* 0x000ee20008000800 */
[----:B------:R-:W4:Y:S01]  /*00a0*/  LDCU.64 UR8, c[0x0][0x358] ;  /* 0x00006b00ff0877ac */ /* 0x000f220008000a00 */
[----:B---3--:R-:W-:-:S04]  /*00b0*/  UIMAD UR4, UR5, UR5, URZ ;  /* 0x00000005050472a4 */ /* 0x008fc8000f8e02ff */
[----:B0---4-:R-:W-:-:S12]  /*00c0*/  UIMAD UR4, UR4, UR5, URZ ;  /* 0x00000005040472a4 */ /* 0x011fd8000f8e02ff */
.L_x_3:
[----:B-1----:R-:W-:Y:S01]  /*00d0*/  ISETP.GE.AND P0, PT, R0, UR4, PT ;  /* 0x0000000400007c0c */ /* 0x002fe2000bf06270 */
[----:B------:R-:W0:Y:S01]  /*00e0*/  LDCU.64 UR10, c[0x0][0x3b0] ;  /* 0x00007600ff0a77ac */ /* 0x000e220008000a00 */
[----:B------:R-:W-:Y:S01]  /*00f0*/  BSSY.RECONVERGENT B0, `(.L_x_0) ;  /* 0x000002e000007945 */ /* 0x000fe20003800200 */
[----:B------:R-:W1:Y:S10]  /*0100*/  LDCU.64 UR12, c[0x0][0x390] ;  /* 0x00007200ff0c77ac */ /* 0x000e740008000a00 */
[----:B---3--:R-:W-:Y:S05]  /*0110*/  @P0 BRA `(.L_x_1) ;  /* 0x0000000000ac0947 */ /* 0x008fea0003800000 */
[----:B------:R-:W3:Y:S08]  /*0120*/  LDC.64 R10, c[0x0][0x3b8] ;  /* 0x0000ee00ff0a7b82 */ /* 0x000ef00000000a00 */
[----:B------:R-:W4:Y:S08]  /*0130*/  LDC R4, c[0x0][0x3a4] ;  /* 0x0000e900ff047b82 */ /* 0x000f300000000800 */
[----:B------:R-:W5:Y:S01]  /*0140*/  LDC R13, c[0x0][0x3a8] ;  /* 0x0000ea00ff0d7b82 */ /* 0x000f620000000800 */
[----:B---3--:R-:W-:-:S07]  /*0150*/  IMAD.WIDE R10, R7, 0x6, R10 ;  /* 0x00000006070a7825 */ /* 0x008fce00078e020a */
[----:B------:R-:W3:Y:S01]  /*0160*/  LDC.64 R8, c[0x0][0x398] ;  /* 0x0000e600ff087b82 */ /* 0x000ee20000000a00 */
[----:B------:R-:W4:Y:S04]  /*0170*/  LDG.E.S16 R2, desc[UR8][R10.64+0x2] ;  /* 0x000002080a027981 */ /* 0x000f28000c1e1700 */
[----:B------:R-:W4:Y:S04]  /*0180*/  LDG.E.S16 R3, desc[UR8][R10.64] ;  /* 0x000000080a037981 */ /* 0x000f28000c1e1700 */
[----:B------:R2:W3:Y:S02]  /*0190*/  LDG.E.S16 R12, desc[UR8][R10.64+0x4] ;  /* 0x000004080a0c7981 */ /* 0x0004e4000c1e1700 */
[----:B--2---:R-:W-:-:S05]  /*01a0*/  IMAD R10, R7, UR4, RZ ;  /* 0x00000004070a7c24 */ /* 0x004fca000f8e02ff */
[----:B------:R-:W-:Y:S01]  /*01b0*/  SHF.R.S32.HI R11, RZ, 0x1f, R10 ;  /* 0x0000001fff0b7819 */ /* 0x000fe2000001140a */
[----:B----4-:R-:W-:Y:S02]  /*01c0*/  IMAD R2, R3, R4, R2 ;  /* 0x0000000403027224 */ /* 0x010fe400078e0202 */
[----:B------:R-:W2:Y:S02]  /*01d0*/  LDC.64 R4, c[0x0][0x388] ;  /* 0x0000e200ff047b82 */ /* 0x000ea40000000a00 */
[----:B-----5:R-:W-:-:S05]  /*01e0*/  IMAD R13, R2, R13, RZ ;  /* 0x0000000d020d7224 */ /* 0x020fca00078e02ff */
[----:B------:R-:W-:Y:S01]  /*01f0*/  SHF.R.S32.HI R15, RZ, 0x1f, R13 ;  /* 0x0000001fff0f7819 */ /* 0x000fe2000001140d */
[----:B------:R-:W4:Y:S01]  /*0200*/  LDC.64 R2, c[0x0][0x380] ;  /* 0x0000e000ff027b82 */ /* 0x000f220000000a00 */
[----:B---3--:R-:W-:-:S04]  /*0210*/  IADD3 R13, P0, PT, R12, R13, RZ ;  /* 0x0000000d0c0d7210 */ /* 0x008fc80007f1e0ff */
[----:B------:R-:W-:Y:S02]  /*0220*/  LEA.HI.X.SX32 R12, R12, R15, 0x1, P0 ;  /* 0x0000000f0c0c7211 */ /* 0x000fe400000f0eff */
[----:B------:R-:W-:-:S04]  /*0230*/  LEA R8, P0, R13, R8, 0x3 ;  /* 0x000000080d087211 */ /* 0x000fc800078018ff */
[----:B------:R-:W-:Y:S01]  /*0240*/  LEA.HI.X R9, R13, R9, R12, 0x3, P0 ;  /* 0x000000090d097211 */ /* 0x000fe200000f1c0c */
[----:B------:R-:W-:-:S08]  /*0250*/  IMAD.MOV.U32 R12, RZ, RZ, R0 ;  /* 0x000000ffff0c7224 */ /* 0x000fd000078e0000 */
.L_x_2:
[----:B---3--:R-:W-:-:S04]  /*0260*/  IADD3 R13, P0, PT, R10, R12, RZ ;  /* 0x0000000c0a0d7210 */ /* 0x008fc80007f1e0ff */
[----:B------:R-:W-:Y:S02]  /*0270*/  LEA.HI.X.SX32 R14, R12, R11, 0x1, P0 ;  /* 0x0000000b0c0e7211 */ /* 0x000fe400000f0eff */
[----:B0-----:R-:W-:-:S04]  /*0280*/  LEA R16, P0, R13, UR10, 0x2 ;  /* 0x0000000a0d107c11 */ /* 0x001fc8000f8010ff */
[----:B------:R-:W-:-:S05]  /*0290*/  LEA.HI.X R17, R13, UR11, R14, 0x2, P0 ;  /* 0x0000000b0d117c11 */ /* 0x000fca00080f140e */
[----:B------:R-:W3:Y:S02]  /*02a0*/  LDG.E R16, desc[UR8][R16.64] ;  /* 0x0000000810107981 */ /* 0x000ee4000c1e1900 */
[C---:B---3--:R-:W-:Y:S02]  /*02b0*/  PRMT R13, R16.reuse, 0x9910, RZ ;  /* 0x00009910100d7816 */ /* 0x048fe400000000ff */
[----:B------:R-:W-:-:S03]  /*02c0*/  PRMT R14, R16, 0xbb32, RZ ;  /* 0x0000bb32100e7816 */ /* 0x000fc600000000ff */
[----:B--2---:R-:W-:-:S04]  /*02d0*/  IMAD R13, R5, R4, R13 ;  /* 0x00000004050d7224 */ /* 0x004fc800078e020d */
[----:B-1----:R-:W-:-:S05]  /*02e0*/  IMAD R13, R13, UR12, RZ ;  /* 0x0000000c0d0d7c24 */ /* 0x002fca000f8e02ff */
[----:B------:R-:W-:Y:S02]  /*02f0*/  SHF.R.S32.HI R15, RZ, 0x1f, R13 ;  /* 0x0000001fff0f7819 */ /* 0x000fe4000001140d */
[----:B------:R-:W-:-:S04]  /*0300*/  IADD3 R13, P0, PT, R13, R14, RZ ;  /* 0x0000000e0d0d7210 */ /* 0x000fc80007f1e0ff */
[----:B------:R-:W-:Y:S02]  /*0310*/  LEA.HI.X.SX32 R18, R14, R15, 0x1, P0 ;  /* 0x0000000f0e127211 */ /* 0x000fe400000f0eff */
[----:B----4-:R-:W-:-:S04]  /*0320*/  LEA R14, P0, R13, R2, 0x3 ;  /* 0x000000020d0e7211 */ /* 0x010fc800078018ff */
[----:B------:R-:W-:-:S05]  /*0330*/  LEA.HI.X R15, R13, R3, R18, 0x3, P0 ;  /* 0x000000030d0f7211 */ /* 0x000fca00000f1c12 */
[----:B------:R-:W2:Y:S01]  /*0340*/  LDG.E R13, desc[UR8][R14.64] ;  /* 0x000000080e0d7981 */ /* 0x000ea2000c1e1900 */
[----:B------:R-:W-:Y:S02]  /*0350*/  VIADD R12, R12, UR7 ;  /* 0x000000070c0c7c36 */ /* 0x000fe40008000000 */
[----:B--2---:R-:W-:-:S05]  /*0360*/  FMUL R13, R13, UR13 ;  /* 0x0000000d0d0d7c20 */ /* 0x004fca0008400000 */
[----:B------:R3:W-:Y:S04]  /*0370*/  REDG.E.ADD.F32.FTZ.RN.STRONG.GPU desc[UR8][R8.64], R13 ;  /* 0x0000000d080079a6 */ /* 0x0007e8000c12f308 */
[----:B------:R-:W2:Y:S01]  /*0380*/  LDG.E R16, desc[UR8][R14.64+0x4] ;  /* 0x000004080e107981 */ /* 0x000ea2000c1e1900 */
[----:B------:R-:W-:Y:S01]  /*0390*/  ISETP.GE.AND P0, PT, R12, UR4, PT ;  /* 0x000000040c007c0c */ /* 0x000fe2000bf06270 */
[----:B--2---:R-:W-:-:S05]  /*03a0*/  FMUL R17, R16, UR13 ;  /* 0x0000000d10117c20 */ /* 0x004fca0008400000 */
[----:B------:R3:W-:Y:S07]  /*03b0*/  REDG.E.ADD.F32.FTZ.RN.STRONG.GPU desc[UR8][R8.64+0x4], R17 ;  /* 0x00000411080079a6 */ /* 0x0007ee000c12f308 */
[----:B------:R-:W-:Y:S05]  /*03c0*/  @!P0 BRA `(.L_x_2) ;  /* 0xfffffffc00a48947 */ /* 0x000fea000383ffff */
.L_x_1:
[----:B01----:R-:W-:Y:S05]  /*03d0*/  BSYNC.RECONVERGENT B0 ;  /* 0x0000000000007941 */ /* 0x003fea0003800200 */
.L_x_0:
[----:B------:R-:W0:Y:S01]  /*03e0*/  LDCU UR5, c[0x0][0x3c0] ;  /* 0x00007800ff0577ac */ /* 0x000e220008000800 */
[----:B--2---:R-:W-:-:S05]  /*03f0*/  IMAD.IADD R7, R6, 0x1, R7 ;  /* 0x0000000106077824 */ /* 0x004fca00078e0207 */
[----:B0-----:R-:W-:-:S13]  /*0400*/  ISETP.GE.AND P0, PT, R7, UR5, PT ;  /* 0x0000000507007c0c */ /* 0x001fda000bf06270 */
[----:B------:R-:W-:Y:S05]  /*0410*/  @!P0 BRA `(.L_x_3) ;  /* 0xfffffffc002c8947 */ /* 0x000fea000383ffff */
[----:B------:R-:W-:Y:S05]  /*0420*/  EXIT ;  /* 0x000000000000794d */ /* 0x000fea0003800000 */
.L_x_4:
[----:B------:R-:W-:-:S00]  /*0430*/  BRA `(.L_x_4) ;  /* 0xfffffffc00fc7947 */ /* 0x000fc0000383ffff */
[----:B------:R-:W-:-:S00]  /*0440*/  NOP ;  /* 0x0000000000007918 */ /* 0x000fc00000000000 */
        /* <DEDUP_REMOVED lines=11> */
.L_x_51:


//--------------------- .text.fwd                 --------------------------
	.section	.text.fwd,"ax",@progbits
	.align	128
        .global         fwd
        .type           fwd,@function
        .size           fwd,(.L_x_52 - fwd)
        .other          fwd,@"STO_CUDA_ENTRY STV_DEFAULT"
fwd:
.text.fwd:
        /* <DEDUP_REMOVED lines=13> */
.L_x_8:
        /* <DEDUP_REMOVED lines=12> */
[----:B------:R-:W2:Y:S01]  /*0190*/  LDG.E.S16 R12, desc[UR8][R10.64+0x4] ;  /* 0x000004080a0c7981 */ /* 0x000ea2000c1e1700 */
[----:B----4-:R-:W-:-:S02]  /*01a0*/  IMAD R2, R3, R4, R2 ;  /* 0x0000000403027224 */ /* 0x010fc400078e0202 */
[----:B------:R-:W4:Y:S02]  /*01b0*/  LDC.64 R4, c[0x0][0x388] ;  /* 0x0000e200ff047b82 */ /* 0x000f240000000a00 */
[----:B-----5:R-:W-:-:S05]  /*01c0*/  IMAD R13, R2, R13, RZ ;  /* 0x0000000d020d7224 */ /* 0x020fca00078e02ff */
[----:B------:R-:W-:Y:S01]  /*01d0*/  SHF.R.S32.HI R15, RZ, 0x1f, R13 ;  /* 0x0000001fff0f7819 */ /* 0x000fe2000001140d */
[----:B------:R-:W0:Y:S01]  /*01e0*/  LDC.64 R2, c[0x0][0x380] ;  /* 0x0000e000ff027b82 */ /* 0x000e220000000a00 */
[----:B--2---:R-:W-:-:S04]  /*01f0*/  IADD3 R13, P0, PT, R12, R13, RZ ;  /* 0x0000000d0c0d7210 */ /* 0x004fc80007f1e0ff */
[----:B------:R-:W-:Y:S01]  /*0200*/  LEA.HI.X.SX32 R14, R12, R15, 0x1, P0 ;  /* 0x0000000f0c0e7211 */ /* 0x000fe200000f0eff */
[----:B------:R-:W-:Y:S01]  /*0210*/  IMAD R12, R7, UR4, RZ ;  /* 0x00000004070c7c24 */ /* 0x000fe2000f8e02ff */
[----:B---3--:R-:W-:-:S04]  /*0220*/  LEA R8, P0, R13, R8, 0x3 ;  /* 0x000000080d087211 */ /* 0x008fc800078018ff */
[----:B------:R-:W-:Y:S01]  /*0230*/  LEA.HI.X R9, R13, R9, R14, 0x3, P0 ;  /* 0x000000090d097211 */ /* 0x000fe200000f1c0e */
[----:B------:R-:W-:Y:S01]  /*0240*/  IMAD.MOV.U32 R14, RZ, RZ, R0 ;  /* 0x000000ffff0e7224 */ /* 0x000fe200078e0000 */
[----:B------:R-:W-:-:S07]  /*0250*/  SHF.R.S32.HI R13, RZ, 0x1f, R12 ;  /* 0x0000001fff0d7819 */ /* 0x000fce000001140c */
.L_x_7:
[----:B---3--:R-:W-:-:S04]  /*0260*/  IADD3 R11, P0, PT, R12, R14, RZ ;  /* 0x0000000e0c0b7210 */ /* 0x008fc80007f1e0ff */
[----:B------:R-:W-:Y:S02]  /*0270*/  LEA.HI.X.SX32 R16, R14, R13, 0x1, P0 ;  /* 0x0000000d0e107211 */ /* 0x000fe400000f0eff */
[----:B0-----:R-:W-:-:S04]  /*0280*/  LEA R10, P0, R11, UR10, 0x2 ;  /* 0x0000000a0b0a7c11 */ /* 0x001fc8000f8010ff */
[----:B------:R-:W-:Y:S02]  /*0290*/  LEA.HI.X R11, R11, UR11, R16, 0x2, P0 ;  /* 0x0000000b0b0b7c11 */ /* 0x000fe400080f1410 */
[----:B------:R-:W2:Y:S04]  /*02a0*/  LDG.E R16, desc[UR8][R8.64] ;  /* 0x0000000808107981 */ /* 0x000ea8000c1e1900 */
[----:B------:R-:W3:Y:S02]  /*02b0*/  LDG.E R10, desc[UR8][R10.64] ;  /* 0x000000080a0a7981 */ /* 0x000ee4000c1e1900 */
[----:B---3--:R-:W-:-:S05]  /*02c0*/  PRMT R15, R10, 0x9910, RZ ;  /* 0x000099100a0f7816 */ /* 0x008fca00000000ff */
[----:B----4-:R-:W-:Y:S01]  /*02d0*/  IMAD R15, R5, R4, R15 ;  /* 0x00000004050f7224 */ /* 0x010fe200078e020f */
[----:B------:R-:W-:-:S03]  /*02e0*/  PRMT R18, R10, 0xbb32, RZ ;  /* 0x0000bb320a127816 */ /* 0x000fc600000000ff */
[----:B-1----:R-:W-:-:S05]  /*02f0*/  IMAD R15, R15, UR12, RZ ;  /* 0x0000000c0f0f7c24 */ /* 0x002fca000f8e02ff */
[----:B------:R-:W-:Y:S02]  /*0300*/  SHF.R.S32.HI R17, RZ, 0x1f, R15 ;  /* 0x0000001fff117819 */ /* 0x000fe4000001140f */
[----:B------:R-:W-:-:S04]  /*0310*/  IADD3 R15, P0, PT, R15, R18, RZ ;  /* 0x000000120f0f7210 */ /* 0x000fc80007f1e0ff */
[----:B------:R-:W-:Y:S02]  /*0320*/  LEA.HI.X.SX32 R18, R18, R17, 0x1, P0 ;  /* 0x0000001112127211 */ /* 0x000fe400000f0eff */
[----:B------:R-:W-:-:S04]  /*0330*/  LEA R10, P0, R15, R2, 0x3 ;  /* 0x000000020f0a7211 */ /* 0x000fc800078018ff */
[----:B------:R-:W-:Y:S01]  /*0340*/  LEA.HI.X R11, R15, R3, R18, 0x3, P0 ;  /* 0x000000030f0b7211 */ /* 0x000fe200000f1c12 */
[----:B--2---:R-:W-:-:S05]  /*0350*/  FMUL R15, R16, UR13 ;  /* 0x0000000d100f7c20 */ /* 0x004fca0008400000 */
[----:B------:R3:W-:Y:S04]  /*0360*/  REDG.E.ADD.F32.FTZ.RN.STRONG.GPU desc[UR8][R10.64], R15 ;  /* 0x0000000f0a0079a6 */ /* 0x0007e8000c12f308 */
[----:B------:R-:W2:Y:S01]  /*0370*/  LDG.E R16, desc[UR8][R8.64+0x4] ;  /* 0x0000040808107981 */ /* 0x000ea2000c1e1900 */
[----:B------:R-:W-:-:S05]  /*0380*/  VIADD R14, R14, UR7 ;  /* 0x000000070e0e7c36 */ /* 0x000fca0008000000 */
[----:B------:R-:W-:Y:S01]  /*0390*/  ISETP.GE.AND P0, PT, R14, UR4, PT ;  /* 0x000000040e007c0c */ /* 0x000fe2000bf06270 */
[----:B--2---:R-:W-:-:S05]  /*03a0*/  FMUL R17, R16, UR13 ;  /* 0x0000000d10117c20 */ /* 0x004fca0008400000 */
[----:B------:R3:W-:Y:S07]  /*03b0*/  REDG.E.ADD.F32.FTZ.RN.STRONG.GPU desc[UR8][R10.64+0x4], R17 ;  /* 0x000004110a0079a6 */ /* 0x0007ee000c12f308 */
[----:B------:R-:W-:Y:S05]  /*03c0*/  @!P0 BRA `(.L_x_7) ;  /* 0xfffffffc00a48947 */ /* 0x000fea000383ffff */
.L_x_6:
[----:B01----:R-:W-:Y:S05]  /*03d0*/  BSYNC.RECONVERGENT B0 ;  /* 0x0000000000007941 */ /* 0x003fea0003800200 */
.L_x_5:
[----:B------:R-:W0:Y:S01]  /*03e0*/  LDCU UR5, c[0x0][0x3c0] ;  /* 0x00007800ff0577ac */ /* 0x000e220008000800 */
[----:B--2---:R-:W-:-:S05]  /*03f0*/  IMAD.IADD R7, R6, 0x1, R7 ;  /* 0x0000000106077824 */ /* 0x004fca00078e0207 */
[----:B0-----:R-:W-:-:S13]  /*0400*/  ISETP.GE.AND P0, PT, R7, UR5, PT ;  /* 0x0000000507007c0c */ /* 0x001fda000bf06270 */
[----:B------:R-:W-:Y:S05]  /*0410*/  @!P0 BRA `(.L_x_8) ;  /* 0xfffffffc002c8947 */ /* 0x000fea000383ffff */
[----:B------:R-:W-:Y:S05]  /*0420*/  EXIT ;  /* 0x000000000000794d */ /* 0x000fea0003800000 */
.L_x_9:
        /* <DEDUP_REMOVED lines=13> */
.L_x_52:


//--------------------- .text.coordinates_and_weights --------------------------
	.section	.text.coordinates_and_weights,"ax",@progbits
	.align	128
        .global         coordinates_and_weights
        .type           coordinates_and_weights,@function
        .size           coordinates_and_weights,(.L_x_50 - coordinates_and_weights)
        .other          coordinates_and_weights,@"STO_CUDA_ENTRY STV_DEFAULT"
coordinates_and_weights:
.text.coordinates_and_weights:
[----:B------:R-:W-:Y:S01]  /*0000*/  LDC R1, c[0x0][0x37c] ;  /* 0x0000df00ff017b82 */ /* 0x000fe20000000800 */
[----:B------:R-:W0:Y:S01]  /*0010*/  LDCU UR9, c[0x0][0x38c] ;  /* 0x00007180ff0977ac */ /* 0x000e220008000800 */
[----:B------:R-:W1:Y:S01]  /*0020*/  LDCU.64 UR14, c[0x0][0x358] ;  /* 0x00006b00ff0e77ac */ /* 0x000e620008000a00 */
[----:B0-----:R-:W-:-:S04]  /*0030*/  IMAD.U32 R14, RZ, RZ, UR9 ;  /* 0x00000009ff0e7e24 */ /* 0x001fc8000f8e00ff */
[C---:B------:R-:W-:Y:S01]  /*0040*/  FMUL R0, R14.reuse, 0.63661974668502807617 ;  /* 0x3f22f9830e007820 */ /* 0x040fe20000400000 */
[----:B------:R-:W-:-:S05]  /*0050*/  FSETP.GE.AND P0, PT, |R14|, 105615, PT ;  /* 0x47ce47800e00780b */ /* 0x000fca0003f06200 */
[----:B------:R-:W0:Y:S02]  /*0060*/  F2I.NTZ R0, R0 ;  /* 0x0000000000007305 */ /* 0x000e240000203100 */
[----:B0-----:R-:W-:Y:S01]  /*0070*/  I2FP.F32.S32 R7, R0 ;  /* 0x0000000000077245 */ /* 0x001fe20000201400 */
[----:B------:R-:W-:-:S04]  /*0080*/  IMAD.MOV.U32 R6, RZ, RZ, R0 ;  /* 0x000000ffff067224 */ /* 0x000fc800078e0000 */
[----:B------:R-:W-:-:S04]  /*0090*/  FFMA R2, R7, -1.5707962512969970703, R14 ;  /* 0xbfc90fda07027823 */ /* 0x000fc8000000000e */
[----:B------:R-:W-:-:S04]  /*00a0*/  FFMA R2, R7, -7.5497894158615963534e-08, R2 ;  /* 0xb3a2216807027823 */ /* 0x000fc80000000002 */
[----:B------:R-:W-:-:S05]  /*00b0*/  FFMA R7, R7, -5.3903029534742383927e-15, R2 ;  /* 0xa7c234c507077823 */ /* 0x000fca0000000002 */
[----:B------:R-:W-:Y:S01]  /*00c0*/  MOV R8, R7 ;  /* 0x0000000700087202 */ /* 0x000fe20000000f00 */
[----:B-1----:R-:W-:Y:S06]  /*00d0*/  @!P0 BRA `(.L_x_10) ;  /* 0x00000004007c8947 */ /* 0x002fec0003800000 */
[----:B------:R-:W-:-:S13]  /*00e0*/  FSETP.NEU.AND P1, PT, |R14|, +INF , PT ;  /* 0x7f8000000e00780b */ /* 0x000fda0003f2d200 */
[----:B------:R-:W-:Y:S01]  /*00f0*/  @!P1 FMUL R8, RZ, UR9 ;  /* 0x00000009ff089c20 */ /* 0x000fe20008400000 */
[----:B------:R-:W-:Y:S01]  /*0100*/  @!P1 IMAD.MOV.U32 R0, RZ, RZ, RZ ;  /* 0x000000ffff009224 */ /* 0x000fe200078e00ff */
[----:B------:R-:W-:Y:S06]  /*0110*/  @!P1 BRA `(.L_x_10) ;  /* 0x00000004006c9947 */ /* 0x000fec0003800000 */
[----:B------:R-:W-:Y:S01]  /*0120*/  USHF.L.U32 UR4, UR9, 0x8, URZ ;  /* 0x0000000809047899 */ /* 0x000fe200080006ff */
[----:B------:R-:W0:Y:S03]  /*0130*/  LDCU.64 UR20, c[0x4][URZ] ;  /* 0x01000000ff1477ac */ /* 0x000e260008000a00 */
[----:B------:R-:W-:Y:S01]  /*0140*/  ULOP3.LUT UR12, UR4, 0x80000000, URZ, 0xfc, !UPT ;  /* 0x80000000040c7892 */ /* 0x000fe2000f8efcff */
[----:B------:R-:W-:Y:S01]  /*0150*/  UMOV UR6, URZ ;  /* 0x000000ff00067c82 */ /* 0x000fe20008000000 */
[----:B------:R-:W-:Y:S01]  /*0160*/  UMOV UR7, URZ ;  /* 0x000000ff00077c82 */ /* 0x000fe20008000000 */
[----:B------:R-:W-:Y:S01]  /*0170*/  UMOV UR4, URZ ;  /* 0x000000ff00047c82 */ /* 0x000fe20008000000 */
[----:B------:R-:W-:-:S08]  /*0180*/  UMOV UR5, URZ ;  /* 0x000000ff00057c82 */ /* 0x000fd00008000000 */
.L_x_11:
[----:B0-----:R-:W-:Y:S01]  /*0190*/  IMAD.U32 R2, RZ, RZ, UR20 ;  /* 0x00000014ff027e24 */ /* 0x001fe2000f8e00ff */
[----:B------:R-:W-:-:S05]  /*01a0*/  MOV R3, UR21 ;  /* 0x0000001500037c02 */ /* 0x000fca0008000f00 */
[----:B------:R-:W2:Y:S01]  /*01b0*/  LDG.E.CONSTANT R2, desc[UR14][R2.64] ;  /* 0x0000000e02027981 */ /* 0x000ea2000c1e9900 */
[----:B------:R-:W-:Y:S02]  /*01c0*/  UISETP.EQ.AND UP5, UPT, UR5, URZ, UPT ;  /* 0x000000ff0500728c */ /* 0x000fe4000bfa2270 */
[----:B------:R-:W-:Y:S02]  /*01d0*/  UIADD3 UR4, UPT, UPT, UR4, 0x1, URZ ;  /* 0x0000000104047890 */ /* 0x000fe4000fffe0ff */
[----:B------:R-:W-:Y:S02]  /*01e0*/  UISETP.EQ.AND UP4, UPT, UR5, 0x4, UPT ;  /* 0x000000040500788c */ /* 0x000fe4000bf82270 */
[----:B------:R-:W-:Y:S02]  /*01f0*/  UISETP.EQ.AND UP3, UPT, UR5, 0x8, UPT ;  /* 0x000000080500788c */ /* 0x000fe4000bf62270 */
[----:B------:R-:W-:Y:S02]  /*0200*/  UISETP.EQ.AND UP2, UPT, UR5, 0xc, UPT ;  /* 0x0000000c0500788c */ /* 0x000fe4000bf42270 */
[----:B------:R-:W-:-:S02]  /*0210*/  UISETP.EQ.AND UP1, UPT, UR5, 0x10, UPT ;  /* 0x000000100500788c */ /* 0x000fc4000bf22270 */
[----:B------:R-:W-:-:S04]  /*0220*/  UIADD3 UR20, UP6, UPT, UR20, 0x4, URZ ;  /* 0x0000000414147890 */ /* 0x000fc8000ffde0ff */
[----:B------:R-:W-:Y:S01]  /*0230*/  UIADD3.X UR21, UPT, UPT, URZ, UR21, URZ, UP6, !UPT ;  /* 0x00000015ff157290 */ /* 0x000fe2000b7fe4ff */
[----:B--2---:R-:W-:-:S13]  /*0240*/  R2UR UR10, R2 ;  /* 0x00000000020a72ca */ /* 0x004fda00000e0000 */
[----:B------:R-:W-:-:S04]  /*0250*/  UIMAD.WIDE.U32 UR10, UR10, UR12, URZ ;  /* 0x0000000c0a0a72a5 */ /* 0x000fc8000f8e00ff */
[----:B------:R-:W-:-:S04]  /*0260*/  UIADD3 UR10, UP0, UPT, UR10, UR6, URZ ;  /* 0x000000060a0a7290 */ /* 0x000fc8000ff1e0ff */
[----:B------:R-:W-:Y:S02]  /*0270*/  UIADD3.X UR6, UPT, UPT, UR11, UR7, URZ, UP0, !UPT ;  /* 0x000000070b067290 */ /* 0x000fe400087fe4ff */
[----:B------:R-:W-:Y:S01]  /*0280*/  UISETP.EQ.AND UP0, UPT, UR5, 0x14, UPT ;  /* 0x000000140500788c */ /* 0x000fe2000bf02270 */
[----:B------:R-:W-:Y:S01]  /*0290*/  @UP5 UMOV UR8, UR10 ;  /* 0x0000000a00085c82 */ /* 0x000fe20008000000 */
[----:B------:R-:W-:Y:S02]  /*02a0*/  UISETP.NE.AND UP5, UPT, UR4, 0x6, UPT ;  /* 0x000000060400788c */ /* 0x000fe4000bfa5270 */
[----:B------:R-:W-:Y:S01]  /*02b0*/  UIADD3 UR5, UPT, UPT, UR5, 0x4, URZ ;  /* 0x0000000405057890 */ /* 0x000fe2000fffe0ff */
[----:B------:R-:W-:Y:S01]  /*02c0*/  @UP4 UMOV UR13, UR10 ;  /* 0x0000000a000d4c82 */ /* 0x000fe20008000000 */
[----:B------:R-:W-:Y:S01]  /*02d0*/  @UP3 UMOV UR16, UR10 ;  /* 0x0000000a00103c82 */ /* 0x000fe20008000000 */
[----:B------:R-:W-:Y:S01]  /*02e0*/  @UP2 UMOV UR17, UR10 ;  /* 0x0000000a00112c82 */ /* 0x000fe20008000000 */
[----:B------:R-:W-:-:S03]  /*02f0*/  @UP1 UMOV UR18, UR10 ;  /* 0x0000000a00121c82 */ /* 0x000fc60008000000 */
[----:B------:R-:W-:Y:S01]  /*0300*/  @UP0 UMOV UR19, UR10 ;  /* 0x0000000a00130c82 */ /* 0x000fe20008000000 */
[----:B------:R-:W-:Y:S05]  /*0310*/  BRA.U UP5, `(.L_x_11) ;  /* 0xfffffffd059c7547 */ /* 0x000fea000b83ffff */
[----:B------:R-:W-:-:S04]  /*0320*/  USHF.R.U32.HI UR4, URZ, 0x17, UR9 ;  /* 0x00000017ff047899 */ /* 0x000fc80008011609 */
[----:B------:R-:W-:Y:S02]  /*0330*/  ULOP3.LUT UR5, UR4, 0xe0, URZ, 0xc0, !UPT ;  /* 0x000000e004057892 */ /* 0x000fe4000f8ec0ff */
[----:B------:R-:W-:Y:S02]  /*0340*/  ULOP3.LUT UP5, URZ, UR4, 0x1f, URZ, 0xc0, !UPT ;  /* 0x0000001f04ff7892 */ /* 0x000fe4000f8ac0ff */
[----:B------:R-:W-:-:S04]  /*0350*/  UIADD3 UR5, UPT, UPT, UR5, -0x80, URZ ;  /* 0xffffff8005057890 */ /* 0x000fc8000fffe0ff */
[----:B------:R-:W-:-:S04]  /*0360*/  USHF.R.U32.HI UR5, URZ, 0x5, UR5 ;  /* 0x00000005ff057899 */ /* 0x000fc80008011605 */
[----:B------:R-:W-:-:S04]  /*0370*/  ULEA UR11, -UR5, URZ, 0x2 ;  /* 0x000000ff050b7291 */ /* 0x000fc8000f8e11ff */
[----:B------:R-:W-:Y:S02]  /*0380*/  UISETP.EQ.AND UP0, UPT, UR11, -0x18, UPT ;  /* 0xffffffe80b00788c */ /* 0x000fe4000bf02270 */
[----:B------:R-:W-:Y:S02]  /*0390*/  UISETP.EQ.AND UP6, UPT, UR11, -0x14, UPT ;  /* 0xffffffec0b00788c */ /* 0x000fe4000bfc2270 */
[----:B------:R-:W-:Y:S02]  /*03a0*/  UISETP.EQ.AND UP4, UPT, UR11, -0x10, UPT ;  /* 0xfffffff00b00788c */ /* 0x000fe4000bf82270 */
[----:B------:R-:W-:Y:S02]  /*03b0*/  UISETP.EQ.AND UP3, UPT, UR11, -0xc, UPT ;  /* 0xfffffff40b00788c */ /* 0x000fe4000bf62270 */
[----:B------:R-:W-:Y:S02]  /*03c0*/  UISETP.EQ.AND UP2, UPT, UR11, -0x8, UPT ;  /* 0xfffffff80b00788c */ /* 0x000fe4000bf42270 */
[----:B------:R-:W-:Y:S01]  /*03d0*/  UISETP.EQ.AND UP1, UPT, UR11, -0x4, UPT ;  /* 0xfffffffc0b00788c */ /* 0x000fe2000bf22270 */
[----:B------:R-:W-:Y:S01]  /*03e0*/  @UP0 UMOV UR5, UR8 ;  /* 0x0000000800050c82 */ /* 0x000fe20008000000 */
[----:B------:R-:W-:Y:S01]  /*03f0*/  UISETP.EQ.AND UP0, UPT, UR11, URZ, UPT ;  /* 0x000000ff0b00728c */ /* 0x000fe2000bf02270 */
[----:B------:R-:W-:Y:S01]  /*0400*/  @UP6 UMOV UR5, UR13 ;  /* 0x0000000d00056c82 */ /* 0x000fe20008000000 */
[----:B------:R-:W-:Y:S01]  /*0410*/  @UP6 UMOV UR7, UR8 ;  /* 0x0000000800076c82 */ /* 0x000fe20008000000 */
[----:B------:R-:W-:Y:S01]  /*0420*/  UISETP.EQ.AND UP6, UPT, UR11, 0x4, UPT ;  /* 0x000000040b00788c */ /* 0x000fe2000bfc2270 */
[----:B------:R-:W-:Y:S01]  /*0430*/  @UP4 UMOV UR7, UR13 ;  /* 0x0000000d00074c82 */ /* 0x000fe20008000000 */
        /* <DEDUP_REMOVED lines=10> */
[----:B------:R-:W-:Y:S05]  /*04e0*/  BRA.U !UP5, `(.L_x_12) ;  /* 0x000000010d2c7547 */ /* 0x000fea000b800000 */
[----:B------:R-:W-:Y:S01]  /*04f0*/  @UP4 UMOV UR10, UR8 ;  /* 0x00000008000a4c82 */ /* 0x000fe20008000000 */
[----:B------:R-:W-:Y:S01]  /*0500*/  UISETP.EQ.AND UP4, UPT, UR11, 0x8, UPT ;  /* 0x000000080b00788c */ /* 0x000fe2000bf82270 */
[----:B------:R-:W-:Y:S01]  /*0510*/  @UP3 UMOV UR10, UR13 ;  /* 0x0000000d000a3c82 */ /* 0x000fe20008000000 */
[----:B------:R-:W-:Y:S01]  /*0520*/  @UP2 UMOV UR10, UR16 ;  /* 0x00000010000a2c82 */ /* 0x000fe20008000000 */
[----:B------:R-:W-:Y:S01]  /*0530*/  @UP1 UMOV UR10, UR17 ;  /* 0x00000011000a1c82 */ /* 0x000fe20008000000 */
[----:B------:R-:W-:Y:S01]  /*0540*/  ULOP3.LUT UR4, UR4, 0x1f, URZ, 0xc0, !UPT ;  /* 0x0000001f04047892 */ /* 0x000fe2000f8ec0ff */
[----:B------:R-:W-:Y:S01]  /*0550*/  @UP0 UMOV UR10, UR18 ;  /* 0x00000012000a0c82 */ /* 0x000fe20008000000 */
[----:B------:R-:W-:Y:S02]  /*0560*/  @UP6 UMOV UR10, UR19 ;  /* 0x00000013000a6c82 */ /* 0x000fe40008000000 */
[----:B------:R-:W-:-:S03]  /*0570*/  USHF.L.W.U32.HI UR5, UR7, UR4, UR5 ;  /* 0x0000000407057299 */ /* 0x000fc60008010e05 */
[----:B------:R-:W-:Y:S02]  /*0580*/  @UP4 UMOV UR10, UR6 ;  /* 0x00000006000a4c82 */ /* 0x000fe40008000000 */
[----:B------:R-:W-:-:S12]  /*0590*/  USHF.L.W.U32.HI UR7, UR10, UR4, UR7 ;  /* 0x000000040a077299 */ /* 0x000fd80008010e07 */
.L_x_12:
[----:B------:R-:W-:Y:S02]  /*05a0*/  USHF.L.W.U32.HI UR4, UR7, 0x2, UR5 ;  /* 0x0000000207047899 */ /* 0x000fe40008010e05 */
[----:B------:R-:W-:Y:S02]  /*05b0*/  USHF.L.U32 UR7, UR7, 0x2, URZ ;  /* 0x0000000207077899 */ /* 0x000fe400080006ff */
[----:B------:R-:W-:Y:S02]  /*05c0*/  USHF.R.S32.HI UR6, URZ, 0x1f, UR4 ;  /* 0x0000001fff067899 */ /* 0x000fe40008011404 */
[----:B------:R-:W-:Y:S02]  /*05d0*/  USHF.R.U32.HI UR5, URZ, 0x1e, UR5 ;  /* 0x0000001eff057899 */ /* 0x000fe40008011605 */
[----:B------:R-:W-:Y:S02]  /*05e0*/  ULOP3.LUT UR11, UR6, UR4, URZ, 0x3c, !UPT ;  /* 0x00000004060b7292 */ /* 0x000fe4000f8e3cff */
[----:B------:R-:W-:-:S02]  /*05f0*/  ULOP3.LUT UR10, UR6, UR7, URZ, 0x3c, !UPT ;  /* 0x00000007060a7292 */ /* 0x000fc4000f8e3cff */
[----:B------:R-:W-:Y:S01]  /*0600*/  UISETP.GE.AND UP0, UPT, UR9, URZ, UPT ;  /* 0x000000ff0900728c */ /* 0x000fe2000bf06270 */
[----:B------:R-:W-:Y:S01]  /*0610*/  UMOV UR6, 0x54442d19 ;  /* 0x54442d1900067882 */ /* 0x000fe20000000000 */
[----:B------:R-:W-:Y:S01]  /*0620*/  UMOV UR7, 0x3bf921fb ;  /* 0x3bf921fb00077882 */ /* 0x000fe20000000000 */
[----:B------:R-:W-:Y:S02]  /*0630*/  ULEA.HI UR5, UR4, UR5, URZ, 0x1 ;  /* 0x0000000504057291 */ /* 0x000fe4000f8f08ff */
[----:B------:R-:W-:Y:S02]  /*0640*/  ULOP3.LUT UR4, UR4, UR9, URZ, 0x3c, !UPT ;  /* 0x0000000904047292 */ /* 0x000fe4000f8e3cff */
[----:B------:R-:W0:Y:S04]  /*0650*/  I2F.F64.S64 R2, UR10 ;  /* 0x0000000a00027d12 */ /* 0x000e280008301c00 */
[----:B------:R-:W-:Y:S01]  /*0660*/  ISETP.LE.AND P1, PT, RZ, UR4, PT ;  /* 0x00000004ff007c0c */ /* 0x000fe2000bf23270 */
[----:B0-----:R-:W-:Y:S01]  /*0670*/  DMUL R2, R2, UR6 ;  /* 0x0000000602027c28 */ /* 0x001fe20008000000 */
[----:B------:R-:W-:-:S07]  /*0680*/  UIADD3 UR6, UPT, UPT, -UR5, URZ, URZ ;  /* 0x000000ff05067290 */ /* 0x000fce000fffe1ff */
[----:B------:R-:W-:Y:S02]  /*0690*/  @!UP0 UMOV UR5, UR6 ;  /* 0x0000000600058c82 */ /* 0x000fe40008000000 */
[----:B------:R-:W0:Y:S01]  /*06a0*/  F2F.F32.F64 R2, R2 ;  /* 0x0000000200027310 */ /* 0x000e220000301000 */
[----:B------:R-:W-:Y:S01]  /*06b0*/  IMAD.U32 R0, RZ, RZ, UR5 ;  /* 0x00000005ff007e24 */ /* 0x000fe2000f8e00ff */
[----:B0-----:R-:W-:-:S07]  /*06c0*/  FSEL R8, -R2, R2, !P1 ;  /* 0x0000000202087208 */ /* 0x001fce0004800100 */
.L_x_10:
[----:B------:R-:W-:Y:S02]  /*06d0*/  IMAD.MOV.U32 R2, RZ, RZ, 0x37cbac00 ;  /* 0x37cbac00ff027424 */ /* 0x000fe400078e00ff */
[----:B------:R-:W-:Y:S01]  /*06e0*/  FMUL R3, R8, R8 ;  /* 0x0000000808037220 */ /* 0x000fe20000400000 */
[C---:B------:R-:W-:Y:S01]  /*06f0*/  LOP3.LUT R4, R0.reuse, 0x1, RZ, 0xc0, !PT ;  /* 0x0000000100047812 */ /* 0x040fe200078ec0ff */
[----:B------:R-:W-:Y:S02]  /*0700*/  VIADD R0, R0, 0x1 ;  /* 0x0000000100007836 */ /* 0x000fe40000000000 */
[----:B------:R-:W-:Y:S01]  /*0710*/  FFMA R9, R3, R2, -0.0013887860113754868507 ;  /* 0xbab607ed03097423 */ /* 0x000fe20000000002 */
[----:B------:R-:W-:Y:S01]  /*0720*/  ISETP.NE.U32.AND P1, PT, R4, 0x1, PT ;  /* 0x000000010400780c */ /* 0x000fe20003f25070 */
[----:B------:R-:W-:Y:S01]  /*0730*/  IMAD.MOV.U32 R5, RZ, RZ, 0x3e2aaaa8 ;  /* 0x3e2aaaa8ff057424 */ /* 0x000fe200078e00ff */
[----:B------:R-:W-:Y:S02]  /*0740*/  MOV R4, 0x3c0885e4 ;  /* 0x3c0885e400047802 */ /* 0x000fe40000000f00 */
[----:B------:R-:W-:-:S02]  /*0750*/  FSEL R10, R9, -0.00019574658654164522886, P1 ;  /* 0xb94d4153090a7808 */ /* 0x000fc40000800000 */
[----:B------:R-:W-:Y:S02]  /*0760*/  FSEL R12, R4, 0.041666727513074874878, !P1 ;  /* 0x3d2aaabb040c7808 */ /* 0x000fe40004800000 */
[----:B------:R-:W-:Y:S02]  /*0770*/  LOP3.LUT P2, RZ, R0, 0x2, RZ, 0xc0, !PT ;  /* 0x0000000200ff7812 */ /* 0x000fe4000784c0ff */
[----:B------:R-:W-:Y:S01]  /*0780*/  FSEL R0, R8, 1, !P1 ;  /* 0x3f80000008007808 */ /* 0x000fe20004800000 */
[----:B------:R-:W-:Y:S01]  /*0790*/  FFMA R10, R3, R10, R12 ;  /* 0x0000000a030a7223 */ /* 0x000fe2000000000c */
[----:B------:R-:W-:-:S03]  /*07a0*/  FSEL R11, -R5, -0.4999999701976776123, !P1 ;  /* 0xbeffffff050b7808 */ /* 0x000fc60004800100 */
[C---:B------:R-:W-:Y:S02]  /*07b0*/  FFMA R9, R3.reuse, R0, RZ ;  /* 0x0000000003097223 */ /* 0x040fe400000000ff */
[----:B------:R-:W-:-:S04]  /*07c0*/  FFMA R3, R3, R10, R11 ;  /* 0x0000000a03037223 */ /* 0x000fc8000000000b */
[----:B------:R-:W-:-:S04]  /*07d0*/  FFMA R3, R9, R3, R0 ;  /* 0x0000000309037223 */ /* 0x000fc80000000000 */
[----:B------:R-:W-:Y:S01]  /*07e0*/  @P2 FADD R3, RZ, -R3 ;  /* 0x80000003ff032221 */ /* 0x000fe20000000000 */
[----:B------:R-:W-:Y:S06]  /*07f0*/  @!P0 BRA `(.L_x_13) ;  /* 0x00000004007c8947 */ /* 0x000fec0003800000 */
[----:B------:R-:W-:-:S13]  /*0800*/  FSETP.NEU.AND P0, PT, |R14|, +INF , PT ;  /* 0x7f8000000e00780b */ /* 0x000fda0003f0d200 */
[----:B------:R-:W-:Y:S01]  /*0810*/  @!P0 FMUL R7, RZ, UR9 ;  /* 0x00000009ff078c20 */ /* 0x000fe20008400000 */
[----:B------:R-:W-:Y:S01]  /*0820*/  @!P0 MOV R6, RZ ;  /* 0x000000ff00068202 */ /* 0x000fe20000000f00 */
        /* <DEDUP_REMOVED lines=8> */
.L_x_14:
[----:B0-----:R-:W-:Y:S02]  /*08b0*/  IMAD.U32 R6, RZ, RZ, UR20 ;  /* 0x00000014ff067e24 */ /* 0x001fe4000f8e00ff */
[----:B------:R-:W-:-:S05]  /*08c0*/  IMAD.U32 R7, RZ, RZ, UR21 ;  /* 0x00000015ff077e24 */ /* 0x000fca000f8e00ff */
        /* <DEDUP_REMOVED lines=63> */
.L_x_15:
[----:B------:R-:W-:Y:S02]  /*0cc0*/  USHF.L.W.U32.HI UR6, UR5, 0x2, UR4 ;  /* 0x0000000205067899 */ /* 0x000fe40008010e04 */
[----:B------:R-:W-:Y:S02]  /*0cd0*/  USHF.L.U32 UR5, UR5, 0x2, URZ ;  /* 0x0000000205057899 */ /* 0x000fe400080006ff */
[----:B------:R-:W-:Y:S02]  /*0ce0*/  USHF.R.S32.HI UR7, URZ, 0x1f, UR6 ;  /* 0x0000001fff077899 */ /* 0x000fe40008011406 */
[----:B------:R-:W-:Y:S02]  /*0cf0*/  USHF.R.U32.HI UR4, URZ, 0x1e, UR4 ;  /* 0x0000001eff047899 */ /* 0x000fe40008011604 */
[----:B------:R-:W-:Y:S02]  /*0d00*/  ULOP3.LUT UR11, UR7, UR6, URZ, 0x3c, !UPT ;  /* 0x00000006070b7292 */ /* 0x000fe4000f8e3cff */
[----:B------:R-:W-:-:S02]  /*0d10*/  ULOP3.LUT UR10, UR7, UR5, URZ, 0x3c, !UPT ;  /* 0x00000005070a7292 */ /* 0x000fc4000f8e3cff */
[----:B------:R-:W-:Y:S02]  /*0d20*/  UISETP.GE.AND UP0, UPT, UR9, URZ, UPT ;  /* 0x000000ff0900728c */ /* 0x000fe4000bf06270 */
[----:B------:R-:W-:Y:S02]  /*0d30*/  ULEA.HI UR4, UR6, UR4, URZ, 0x1 ;  /* 0x0000000406047291 */ /* 0x000fe4000f8f08ff */
[----:B------:R-:W-:Y:S02]  /*0d40*/  ULOP3.LUT UR6, UR6, UR9, URZ, 0x3c, !UPT ;  /* 0x0000000906067292 */ /* 0x000fe4000f8e3cff */
[----:B------:R-:W-:Y:S01]  /*0d50*/  UIADD3 UR5, UPT, UPT, -UR4, URZ, URZ ;  /* 0x000000ff04057290 */ /* 0x000fe2000fffe1ff */
[----:B------:R-:W0:Y:S01]  /*0d60*/  I2F.F64.S64 R6, UR10 ;  /* 0x0000000a00067d12 */ /* 0x000e220008301c00 */
[----:B------:R-:W-:Y:S01]  /*0d70*/  UMOV UR10, 0x54442d19 ;  /* 0x54442d19000a7882 */ /* 0x000fe20000000000 */
[----:B------:R-:W-:Y:S01]  /*0d80*/  UMOV UR11, 0x3bf921fb ;  /* 0x3bf921fb000b7882 */ /* 0x000fe20000000000 */
[----:B------:R-:W-:-:S03]  /*0d90*/  ISETP.LE.AND P0, PT, RZ, UR6, PT ;  /* 0x00000006ff007c0c */ /* 0x000fc6000bf03270 */
[----:B------:R-:W-:Y:S01]  /*0da0*/  @!UP0 UMOV UR4, UR5 ;  /* 0x0000000500048c82 */ /* 0x000fe20008000000 */
[----:B0-----:R-:W-:Y:S01]  /*0db0*/  DMUL R8, R6, UR10 ;  /* 0x0000000a06087c28 */ /* 0x001fe20008000000 */
[----:B------:R-:W-:-:S09]  /*0dc0*/  MOV R6, UR4 ;  /* 0x0000000400067c02 */ /* 0x000fd20008000f00 */
[----:B------:R-:W0:Y:S02]  /*0dd0*/  F2F.F32.F64 R8, R8 ;  /* 0x0000000800087310 */ /* 0x000e240000301000 */
[----:B0-----:R-:W-:-:S07]  /*0de0*/  FSEL R7, -R8, R8, !P0 ;  /* 0x0000000808077208 */ /* 0x001fce0004000100 */
.L_x_13:
[----:B------:R-:W0:Y:S08]  /*0df0*/  LDC R9, c[0x0][0x398] ;  /* 0x0000e600ff097b82 */ /* 0x000e300000000800 */
[----:B------:R-:W0:Y:S02]  /*0e00*/  LDC.64 R10, c[0x0][0x390] ;  /* 0x0000e400ff0a7b82 */ /* 0x000e240000000a00 */
[----:B0-----:R-:W-:-:S06]  /*0e10*/  IMAD.WIDE R10, R9, 0x4, R10 ;  /* 0x00000004090a7825 */ /* 0x001fcc00078e020a */
[----:B------:R-:W2:Y:S01]  /*0e20*/  LDG.E R10, desc[UR14][R10.64] ;  /* 0x0000000e0a0a7981 */ /* 0x000ea2000c1e1900 */
[----:B------:R-:W-:Y:S01]  /*0e30*/  LOP3.LUT R0, R6, 0x1, RZ, 0xc0, !PT ;  /* 0x0000000106007812 */ /* 0x000fe200078ec0ff */
[----:B------:R-:W-:Y:S01]  /*0e40*/  FMUL R9, R7, R7 ;  /* 0x0000000707097220 */ /* 0x000fe20000400000 */
[----:B------:R-:W-:Y:S02]  /*0e50*/  MOV R14, 0x3effffff ;  /* 0x3effffff000e7802 */ /* 0x000fe40000000f00 */
[----:B------:R-:W-:Y:S01]  /*0e60*/  ISETP.NE.U32.AND P0, PT, R0, 0x1, PT ;  /* 0x000000010000780c */ /* 0x000fe20003f05070 */
[----:B------:R-:W-:Y:S01]  /*0e70*/  FFMA R12, R9, R2, -0.0013887860113754868507 ;  /* 0xbab607ed090c7423 */ /* 0x000fe20000000002 */
[----:B------:R-:W-:Y:S01]  /*0e80*/  IMAD.MOV.U32 R0, RZ, RZ, 0x3d2aaabb ;  /* 0x3d2aaabbff007424 */ /* 0x000fe200078e00ff */
[----:B------:R-:W-:-:S03]  /*0e90*/  LOP3.LUT P1, RZ, R6, 0x2, RZ, 0xc0, !PT ;  /* 0x0000000206ff7812 */ /* 0x000fc6000782c0ff */
[----:B------:R-:W-:Y:S02]  /*0ea0*/  FSEL R12, R12, -0.00019574658654164522886, !P0 ;  /* 0xb94d41530c0c7808 */ /* 0x000fe40004000000 */
[----:B------:R-:W-:-:S05]  /*0eb0*/  FSEL R0, R0, 0.0083327032625675201416, !P0 ;  /* 0x3c0885e400007808 */ /* 0x000fca0004000000 */
[----:B------:R-:W-:Y:S01]  /*0ec0*/  FFMA R12, R9, R12, R0 ;  /* 0x0000000c090c7223 */ /* 0x000fe20000000000 */
[----:B------:R-:W-:Y:S02]  /*0ed0*/  FSEL R0, R7, 1, P0 ;  /* 0x3f80000007007808 */ /* 0x000fe40000000000 */
[----:B--2---:R-:W-:Y:S02]  /*0ee0*/  R2UR UR9, R10 ;  /* 0x000000000a0972ca */ /* 0x004fe400000e0000 */
[----:B------:R-:W-:-:S05]  /*0ef0*/  FSEL R10, -R14, -0.16666662693023681641, !P0 ;  /* 0xbe2aaaa80e0a7808 */ /* 0x000fca0004000100 */
[C---:B------:R-:W-:Y:S01]  /*0f00*/  FFMA R10, R9.reuse, R12, R10 ;  /* 0x0000000c090a7223 */ /* 0x040fe2000000000a */
[----:B------:R-:W-:-:S05]  /*0f10*/  FFMA R9, R9, R0, RZ ;  /* 0x0000000009097223 */ /* 0x000fca00000000ff */
[----:B------:R-:W-:-:S04]  /*0f20*/  IMAD.U32 R8, RZ, RZ, UR9 ;  /* 0x00000009ff087e24 */ /* 0x000fc8000f8e00ff */
[C---:B------:R-:W-:Y:S01]  /*0f30*/  FMUL R13, R8.reuse, 0.63661974668502807617 ;  /* 0x3f22f983080d7820 */ /* 0x040fe20000400000 */
[----:B------:R-:W-:-:S05]  /*0f40*/  FSETP.GE.AND P0, PT, |R8|, 105615, PT ;  /* 0x47ce47800800780b */ /* 0x000fca0003f06200 */
[----:B------:R-:W0:Y:S02]  /*0f50*/  F2I.NTZ R13, R13 ;  /* 0x0000000d000d7305 */ /* 0x000e240000203100 */
[----:B0-----:R-:W-:Y:S01]  /*0f60*/  I2FP.F32.S32 R11, R13 ;  /* 0x0000000d000b7245 */ /* 0x001fe20000201400 */
[----:B------:R-:W-:-:S04]  /*0f70*/  IMAD.MOV.U32 R7, RZ, RZ, R13 ;  /* 0x000000ffff077224 */ /* 0x000fc800078e000d */
[----:B------:R-:W-:-:S04]  /*0f80*/  FFMA R6, R11, -1.5707962512969970703, R8 ;  /* 0xbfc90fda0b067823 */ /* 0x000fc80000000008 */
[----:B------:R-:W-:Y:S01]  /*0f90*/  FFMA R12, R11, -7.5497894158615963534e-08, R6 ;  /* 0xb3a221680b0c7823 */ /* 0x000fe20000000006 */
[----:B------:R-:W-:-:S03]  /*0fa0*/  FFMA R6, R9, R10, R0 ;  /* 0x0000000a09067223 */ /* 0x000fc60000000000 */
[----:B------:R-:W-:Y:S01]  /*0fb0*/  FFMA R12, R11, -5.3903029534742383927e-15, R12 ;  /* 0xa7c234c50b0c7823 */ /* 0x000fe2000000000c */
[----:B------:R-:W-:-:S03]  /*0fc0*/  @P1 FADD R6, RZ, -R6 ;  /* 0x80000006ff061221 */ /* 0x000fc60000000000 */
[----:B------:R-:W-:Y:S01]  /*0fd0*/  IMAD.MOV.U32 R0, RZ, RZ, R12 ;  /* 0x000000ffff007224 */ /* 0x000fe200078e000c */
        /* <DEDUP_REMOVED lines=12> */
.L_x_17:
        /* <DEDUP_REMOVED lines=65> */
.L_x_18:
        /* <DEDUP_REMOVED lines=17> */
[----:B------:R-:W-:Y:S02]  /*15c0*/  MOV R13, UR5 ;  /* 0x00000005000d7c02 */ /* 0x000fe40008000f00 */
[----:B0-----:R-:W-:-:S07]  /*15d0*/  FSEL R0, -R10, R10, !P1 ;  /* 0x0000000a0a007208 */ /* 0x001fce0004800100 */
.L_x_16:
[----:B------:R-:W-:Y:S01]  /*15e0*/  FMUL R9, R0, R0 ;  /* 0x0000000000097220 */ /* 0x000fe20000400000 */
[----:B------:R-:W-:-:S03]  /*15f0*/  LOP3.LUT R11, R13, 0x1, RZ, 0xc0, !PT ;  /* 0x000000010d0b7812 */ /* 0x000fc600078ec0ff */
[----:B------:R-:W-:Y:S01]  /*1600*/  FFMA R10, R9, R2, -0.0013887860113754868507 ;  /* 0xbab607ed090a7423 */ /* 0x000fe20000000002 */
[----:B------:R-:W-:Y:S01]  /*1610*/  ISETP.NE.U32.AND P1, PT, R11, 0x1, PT ;  /* 0x000000010b00780c */ /* 0x000fe20003f25070 */
[----:B------:R-:W-:-:S03]  /*1620*/  VIADD R11, R13, 0x1 ;  /* 0x000000010d0b7836 */ /* 0x000fc60000000000 */
[----:B------:R-:W-:Y:S02]  /*1630*/  FSEL R10, R10, -0.00019574658654164522886, P1 ;  /* 0xb94d41530a0a7808 */ /* 0x000fe40000800000 */
        /* <DEDUP_REMOVED lines=19> */
[----:B------:R-:W-:-:S09]  /*1770*/  UMOV UR4, URZ ;  /* 0x000000ff00047c82 */ /* 0x000fd20008000000 */
.L_x_20:
[----:B0-----:R-:W-:-:S06]  /*1780*/  UIMAD.WIDE.U32 UR10, UR4, 0x4, UR20 ;  /* 0x00000004040a78a5 */ /* 0x001fcc000f8e0014 */
[----:B------:R-:W-:Y:S01]  /*1790*/  MOV R8, UR10 ;  /* 0x0000000a00087c02 */ /* 0x000fe20008000f00 */
[----:B------:R-:W-:-:S05]  /*17a0*/  IMAD.U32 R9, RZ, RZ, UR11 ;  /* 0x0000000bff097e24 */ /* 0x000fca000f8e00ff */
[----:B------:R-:W2:Y:S01]  /*17b0*/  LDG.E.CONSTANT R8, desc[UR14][R8.64] ;  /* 0x0000000e08087981 */ /* 0x000ea2000c1e9900 */
[----:B------:R-:W-:Y:S02]  /*17c0*/  USHF.L.U32 UR7, UR4, 0x2, URZ ;  /* 0x0000000204077899 */ /* 0x000fe400080006ff */
[----:B------:R-:W-:Y:S02]  /*17d0*/  UIADD3 UR4, UPT, UPT, UR4, 0x1, URZ ;  /* 0x0000000104047890 */ /* 0x000fe4000fffe0ff */
[----:B------:R-:W-:Y:S02]  /*17e0*/  UISETP.EQ.AND UP0, UPT, UR7, URZ, UPT ;  /* 0x000000ff0700728c */ /* 0x000fe4000bf02270 */
[----:B------:R-:W-:Y:S02]  /*17f0*/  UISETP.EQ.AND UP5, UPT, UR7, 0x4, UPT ;  /* 0x000000040700788c */ /* 0x000fe4000bfa2270 */
[----:B------:R-:W-:Y:S02]  /*1800*/  UISETP.EQ.AND UP4, UPT, UR7, 0x8, UPT ;  /* 0x000000080700788c */ /* 0x000fe4000bf82270 */
[----:B------:R-:W-:-:S02]  /*1810*/  UISETP.EQ.AND UP3, UPT, UR7, 0xc, UPT ;  /* 0x0000000c0700788c */ /* 0x000fc4000bf62270 */
[----:B------:R-:W-:Y:S02]  /*1820*/  UISETP.EQ.AND UP2, UPT, UR7, 0x10, UPT ;  /* 0x000000100700788c */ /* 0x000fe4000bf42270 */
[----:B------:R-:W-:Y:S01]  /*1830*/  UISETP.EQ.AND UP1, UPT, UR7, 0x14, UPT ;  /* 0x000000140700788c */ /* 0x000fe2000bf22270 */
[----:B--2---:R-:W-:-:S13]  /*1840*/  R2UR UR10, R8 ;  /* 0x00000000080a72ca */ /* 0x004fda00000e0000 */
[----:B------:R-:W-:-:S04]  /*1850*/  UIMAD.WIDE.U32 UR10, UR10, UR12, URZ ;  /* 0x0000000c0a0a72a5 */ /* 0x000fc8000f8e00ff */
[----:B------:R-:W-:-:S04]  /*1860*/  UIADD3 UR7, UP6, UPT, UR10, UR5, URZ ;  /* 0x000000050a077290 */ /* 0x000fc8000ffde0ff */
[----:B------:R-:W-:Y:S02]  /*1870*/  UIADD3.X UR5, UPT, UPT, UR11, UR6, URZ, UP6, !UPT ;  /* 0x000000060b057290 */ /* 0x000fe4000b7fe4ff */
[----:B------:R-:W-:Y:S01]  /*1880*/  UISETP.NE.AND UP6, UPT, UR4, 0x6, UPT ;  /* 0x000000060400788c */ /* 0x000fe2000bfc5270 */
[----:B------:R-:W-:Y:S01]  /*1890*/  @UP0 UMOV UR8, UR7 ;  /* 0x0000000700080c82 */ /* 0x000fe20008000000 */
[----:B------:R-:W-:Y:S01]  /*18a0*/  @UP5 UMOV UR13, UR7 ;  /* 0x00000007000d5c82 */ /* 0x000fe20008000000 */
[----:B------:R-:W-:Y:S01]  /*18b0*/  @UP4 UMOV UR16, UR7 ;  /* 0x0000000700104c82 */ /* 0x000fe20008000000 */
[----:B------:R-:W-:Y:S01]  /*18c0*/  @UP3 UMOV UR17, UR7 ;  /* 0x0000000700113c82 */ /* 0x000fe20008000000 */
[----:B------:R-:W-:Y:S01]  /*18d0*/  @UP2 UMOV UR18, UR7 ;  /* 0x0000000700122c82 */ /* 0x000fe20008000000 */
[----:B------:R-:W-:-:S03]  /*18e0*/  @UP1 UMOV UR19, UR7 ;  /* 0x0000000700131c82 */ /* 0x000fc60008000000 */
        /* <DEDUP_REMOVED lines=40> */
.L_x_21:
        /* <DEDUP_REMOVED lines=19> */
.L_x_19:
[----:B------:R-:W0:Y:S01]  /*1ca0*/  S2UR UR6, SR_CTAID.X ;  /* 0x00000000000679c3 */ /* 0x000e220000002500 */
[----:B------:R-:W-:Y:S01]  /*1cb0*/  FMUL R13, R12, R12 ;  /* 0x0000000c0c0d7220 */ /* 0x000fe20000400000 */
[C---:B------:R-:W-:Y:S02]  /*1cc0*/  LOP3.LUT R0, R7.reuse, 0x1, RZ, 0xc0, !PT ;  /* 0x0000000107007812 */ /* 0x040fe400078ec0ff */
[----:B------:R-:W-:Y:S01]  /*1cd0*/  LOP3.LUT P1, RZ, R7, 0x2, RZ, 0xc0, !PT ;  /* 0x0000000207ff7812 */ /* 0x000fe2000782c0ff */
[----:B------:R-:W-:Y:S01]  /*1ce0*/  FFMA R2, R13, R2, -0.0013887860113754868507 ;  /* 0xbab607ed0d027423 */ /* 0x000fe20000000002 */
[----:B------:R-:W-:Y:S02]  /*1cf0*/  ISETP.NE.U32.AND P0, PT, R0, 0x1, PT ;  /* 0x000000010000780c */ /* 0x000fe40003f05070 */
[----:B------:R-:W0:Y:S02]  /*1d00*/  LDC R8, c[0x0][0x388] ;  /* 0x0000e200ff087b82 */ /* 0x000e240000000800 */
[----:B------:R-:W-:-:S02]  /*1d10*/  FSEL R4, R4, 0.041666727513074874878, P0 ;  /* 0x3d2aaabb04047808 */ /* 0x000fc40000000000 */
[----:B------:R-:W-:Y:S02]  /*1d20*/  FSEL R2, R2, -0.00019574658654164522886, !P0 ;  /* 0xb94d415302027808 */ /* 0x000fe40004000000 */
[----:B------:R-:W-:-:S03]  /*1d30*/  FSEL R0, R12, 1, P0 ;  /* 0x3f8000000c007808 */ /* 0x000fc60000000000 */
[----:B------:R-:W-:Y:S01]  /*1d40*/  FFMA R2, R13, R2, R4 ;  /* 0x000000020d027223 */ /* 0x000fe20000000004 */
[----:B------:R-:W-:Y:S02]  /*1d50*/  FSEL R4, -R5, -0.4999999701976776123, P0 ;  /* 0xbeffffff05047808 */ /* 0x000fe40000000100 */
[----:B0-----:R-:W-:-:S13]  /*1d60*/  ISETP.LE.AND P2, PT, R8, UR6, PT ;  /* 0x0000000608007c0c */ /* 0x001fda000bf43270 */
[----:B------:R-:W-:Y:S05]  /*1d70*/  @P2 EXIT ;  /* 0x000000000000294d */ /* 0x000fea0003800000 */
[----:B------:R-:W0:Y:S01]  /*1d80*/  LDCU UR10, c[0x0][0x39c] ;  /* 0x00007380ff0a77ac */ /* 0x000e220008000800 */
[C---:B------:R-:W-:Y:S01]  /*1d90*/  FFMA R2, R13.reuse, R2, R4 ;  /* 0x000000020d027223 */ /* 0x040fe20000000004 */
[----:B------:R-:W1:Y:S01]  /*1da0*/  S2R R9, SR_TID.Z ;  /* 0x0000000000097919 */ /* 0x000e620000002300 */
[----:B------:R-:W-:Y:S01]  /*1db0*/  FFMA R13, R13, R0, RZ ;  /* 0x000000000d0d7223 */ /* 0x000fe200000000ff */
[-C--:B------:R-:W-:Y:S01]  /*1dc0*/  FMUL R15, R3, R11.reuse ;  /* 0x0000000b030f7220 */ /* 0x080fe20000400000 */
[----:B------:R-:W-:Y:S01]  /*1dd0*/  FFMA R20, -RZ, R6, R3 ;  /* 0x00000006ff147223 */ /* 0x000fe20000000103 */
[----:B------:R-:W2:Y:S01]  /*1de0*/  S2R R8, SR_TID.Y ;  /* 0x0000000000087919 */ /* 0x000ea20000002200 */
[----:B------:R-:W-:Y:S01]  /*1df0*/  FFMA R13, R13, R2, R0 ;  /* 0x000000020d0d7223 */ /* 0x000fe20000000000 */
[C---:B------:R-:W-:Y:S01]  /*1e00*/  FMUL R0, R6.reuse, R11 ;  /* 0x0000000b06007220 */ /* 0x040fe20000400000 */
[----:B------:R-:W3:Y:S01]  /*1e10*/  LDCU UR7, c[0x0][0x360] ;  /* 0x00006c00ff0777ac */ /* 0x000ee20008000800 */
[----:B------:R-:W4:Y:S01]  /*1e20*/  S2R R7, SR_TID.X ;  /* 0x0000000000077919 */ /* 0x000f220000002100 */
[----:B------:R-:W-:Y:S01]  /*1e30*/  @P1 FADD R13, RZ, -R13 ;  /* 0x8000000dff0d1221 */ /* 0x000fe20000000000 */
[----:B------:R-:W-:Y:S01]  /*1e40*/  FFMA R0, RZ, R15, -R0 ;  /* 0x0000000fff007223 */ /* 0x000fe20000000800 */
[----:B------:R-:W1:Y:S02]  /*1e50*/  LDCU UR8, c[0x0][0x364] ;  /* 0x00006c80ff0877ac */ /* 0x000e640008000800 */
[-C--:B------:R-:W-:Y:S01]  /*1e60*/  FMUL R10, R3, R13.reuse ;  /* 0x0000000d030a7220 */ /* 0x080fe20000400000 */
[-C--:B------:R-:W-:Y:S01]  /*1e70*/  FMUL R5, R6, R13.reuse ;  /* 0x0000000d06057220 */ /* 0x080fe20000400000 */
[----:B------:R-:W-:Y:S01]  /*1e80*/  FFMA R19, -RZ, R13, R0 ;  /* 0x0000000dff137223 */ /* 0x000fe20000000100 */
[----:B0-----:R-:W-:-:S02]  /*1e90*/  UIMAD UR4, UR10, UR10, URZ ;  /* 0x0000000a0a0472a4 */ /* 0x001fc4000f8e02ff */
[----:B------:R-:W-:Y:S01]  /*1ea0*/  I2FP.F32.S32 R23, UR10 ;  /* 0x0000000a00177c45 */ /* 0x000fe20008201400 */
[----:B------:R-:W-:Y:S01]  /*1eb0*/  FFMA R18, RZ, R10, -R5 ;  /* 0x0000000aff127223 */ /* 0x000fe20000000805 */
[----:B------:R-:W0:Y:S03]  /*1ec0*/  LDCU UR9, c[0x0][0x368] ;  /* 0x00006d00ff0977ac */ /* 0x000e260008000800 */
[----:B------:R-:W-:Y:S01]  /*1ed0*/  FFMA R18, RZ, R11, R18 ;  /* 0x0000000bff127223 */ /* 0x000fe20000000012 */
[----:B------:R-:W-:-:S03]  /*1ee0*/  UIMAD UR5, UR4, UR10, URZ ;  /* 0x0000000a040572a4 */ /* 0x000fc6000f8e02ff */
[----:B---3--:R-:W-:-:S09]  /*1ef0*/  UMOV UR4, UR6 ;  /* 0x0000000600047c82 */ /* 0x008fd20008000000 */
.L_x_37:
[----:B------:R-:W1:Y:S01]  /*1f00*/  LDCU UR6, c[0x0][0x39c] ;  /* 0x00007380ff0677ac */ /* 0x000e620008000800 */
[----:B------:R-:W-:Y:S01]  /*1f10*/  BSSY.RECONVERGENT B0, `(.L_x_22) ;  /* 0x0000076000007945 */ /* 0x000fe20003800200 */
[----:B-1----:R-:W-:-:S13]  /*1f20*/  ISETP.GE.AND P0, PT, R9, UR6, PT ;  /* 0x0000000609007c0c */ /* 0x002fda000bf06270 */
[----:B------:R-:W-:Y:S05]  /*1f30*/  @P0 BRA `(.L_x_23) ;  /* 0x0000000400cc0947 */ /* 0x000fea0003800000 */
[----:B------:R-:W1:Y:S01]  /*1f40*/  LDC.64 R4, c[0x0][0x380] ;  /* 0x0000e000ff047b82 */ /* 0x000e620000000a00 */
[----:B------:R-:W-:Y:S01]  /*1f50*/  MOV R17, UR5 ;  /* 0x0000000500117c02 */ /* 0x000fe20008000f00 */
[----:B------:R-:W-:Y:S02]  /*1f60*/  IMAD.U32 R3, RZ, RZ, UR4 ;  /* 0x00000004ff037e24 */ /* 0x000fe4000f8e00ff */
[----:B------:R-:W-:Y:S02]  /*1f70*/  IMAD.MOV.U32 R16, RZ, RZ, R9 ;  /* 0x000000ffff107224 */ /* 0x000fe400078e0009 */
[----:B------:R-:W-:-:S05]  /*1f80*/  IMAD R17, R17, UR4, RZ ;  /* 0x0000000411117c24 */ /* 0x000fca000f8e02ff */
[----:B------:R-:W-:Y:S01]  /*1f90*/  SHF.R.S32.HI R14, RZ, 0x1f, R17 ;  /* 0x0000001fff0e7819 */ /* 0x000fe20000011411 */
[----:B-1----:R-:W-:-:S07]  /*1fa0*/  IMAD.WIDE R4, R3, 0x6, R4 ;  /* 0x0000000603047825 */ /* 0x002fce00078e0204 */
.L_x_36:
[----:B------:R-:W1:Y:S01]  /*1fb0*/  LDCU UR6, c[0x0][0x39c] ;  /* 0x00007380ff0677ac */ /* 0x000e620008000800 */
[----:B------:R-:W-:Y:S01]  /*1fc0*/  BSSY.RECONVERGENT B1, `(.L_x_24) ;  /* 0x0000067000017945 */ /* 0x000fe20003800200 */
[----:B-1----:R-:W-:-:S04]  /*1fd0*/  MOV R28, UR6 ;  /* 0x00000006001c7c02 */ /* 0x002fc80008000f00 */
[----:B--2---:R-:W-:-:S13]  /*1fe0*/  ISETP.GE.AND P0, PT, R8, R28, PT ;  /* 0x0000001c0800720c */ /* 0x004fda0003f06270 */
[----:B------:R-:W-:Y:S05]  /*1ff0*/  @P0 BRA `(.L_x_25) ;  /* 0x00000004008c0947 */ /* 0x000fea0003800000 */
[----:B------:R-:W1:Y:S01]  /*2000*/  MUFU.RCP R2, R23 ;  /* 0x0000001700027308 */ /* 0x000e620000001000 */
[----:B------:R-:W-:Y:S01]  /*2010*/  I2FP.F32.S32 R0, R16 ;  /* 0x0000001000007245 */ /* 0x000fe20000201400 */
[----:B------:R-:W-:Y:S04]  /*2020*/  BSSY.RECONVERGENT B2, `(.L_x_26) ;  /* 0x000000d000027945 */ /* 0x000fe80003800200 */
[----:B------:R-:W-:-:S04]  /*2030*/  FADD R0, R0, 0.5 ;  /* 0x3f00000000007421 */ /* 0x000fc80000000000 */
[----:B------:R-:W2:Y:S01]  /*2040*/  FCHK P0, R0, R23 ;  /* 0x0000001700007302 */ /* 0x000ea20000000000 */
[----:B-1----:R-:W-:-:S04]  /*2050*/  FFMA R3, -R23, R2, 1 ;  /* 0x3f80000017037423 */ /* 0x002fc80000000102 */
[----:B------:R-:W-:-:S04]  /*2060*/  FFMA R3, R2, R3, R2 ;  /* 0x0000000302037223 */ /* 0x000fc80000000002 */
[----:B------:R-:W-:-:S04]  /*2070*/  FFMA R12, R0, R3, RZ ;  /* 0x00000003000c7223 */ /* 0x000fc800000000ff */
[----:B------:R-:W-:-:S04]  /*2080*/  FFMA R2, -R23, R12, R0 ;  /* 0x0000000c17027223 */ /* 0x000fc80000000100 */
[----:B------:R-:W-:Y:S01]  /*2090*/  FFMA R12, R3, R2, R12 ;  /* 0x00000002030c7223 */ /* 0x000fe2000000000c */
[----:B--2---:R-:W-:Y:S06]  /*20a0*/  @!P0 BRA `(.L_x_27) ;  /* 0x0000000000108947 */ /* 0x004fec0003800000 */
[----:B------:R-:W-:Y:S01]  /*20b0*/  IMAD.MOV.U32 R3, RZ, RZ, R23 ;  /* 0x000000ffff037224 */ /* 0x000fe200078e0017 */
[----:B------:R-:W-:-:S07]  /*20c0*/  MOV R2, 0x20e0 ;  /* 0x000020e000027802 */ /* 0x000fce0000000f00 */
[----:B0---4-:R-:W-:Y:S05]  /*20d0*/  CALL.REL.NOINC `($__internal_0_$__cuda_sm3x_div_rn_noftz_f32_slowpath) ;  /* 0x0000000400807944 */ /* 0x011fea0003c00000 */
[----:B------:R-:W-:-:S07]  /*20e0*/  IMAD.MOV.U32 R12, RZ, RZ, R0 ;  /* 0x000000ffff0c7224 */ /* 0x000fce00078e0000 */
.L_x_27:
[----:B0-----:R-:W-:Y:S05]  /*20f0*/  BSYNC.RECONVERGENT B2 ;  /* 0x0000000000027941 */ /* 0x001fea0003800200 */
.L_x_26:
[----:B------:R-:W-:-:S07]  /*2100*/  MOV R21, R8 ;  /* 0x0000000800157202 */ /* 0x000fce0000000f00 */
.L_x_35:
[----:B0-----:R-:W0:Y:S01]  /*2110*/  LDCU UR6, c[0x0][0x39c] ;  /* 0x00007380ff0677ac */ /* 0x001e220008000800 */
[----:B------:R-:W-:Y:S01]  /*2120*/  BSSY.RECONVERGENT B2, `(.L_x_28) ;  /* 0x000004d000027945 */ /* 0x000fe20003800200 */
[----:B0-----:R-:W-:-:S05]  /*2130*/  IMAD.U32 R28, RZ, RZ, UR6 ;  /* 0x00000006ff1c7e24 */ /* 0x001fca000f8e00ff */
[----:B----4-:R-:W-:-:S13]  /*2140*/  ISETP.GE.AND P0, PT, R7, R28, PT ;  /* 0x0000001c0700720c */ /* 0x010fda0003f06270 */
[----:B------:R-:W-:Y:S05]  /*2150*/  @P0 BRA `(.L_x_29) ;  /* 0x0000000400240947 */ /* 0x000fea0003800000 */
[----:B------:R-:W0:Y:S01]  /*2160*/  MUFU.RCP R22, R23 ;  /* 0x0000001700167308 */ /* 0x000e220000001000 */
[----:B------:R-:W-:Y:S01]  /*2170*/  I2FP.F32.S32 R0, R21 ;  /* 0x0000001500007245 */ /* 0x000fe20000201400 */
[----:B------:R-:W-:Y:S04]  /*2180*/  BSSY.RECONVERGENT B3, `(.L_x_30) ;  /* 0x000000e000037945 */ /* 0x000fe80003800200 */
[----:B------:R-:W-:-:S04]  /*2190*/  FADD R2, R0, 0.5 ;  /* 0x3f00000000027421 */ /* 0x000fc80000000000 */
[----:B------:R-:W1:Y:S01]  /*21a0*/  FCHK P0, R2, R23 ;  /* 0x0000001702007302 */ /* 0x000e620000000000 */
[----:B0-----:R-:W-:-:S04]  /*21b0*/  FFMA R3, -R23, R22, 1 ;  /* 0x3f80000017037423 */ /* 0x001fc80000000116 */
[----:B------:R-:W-:-:S04]  /*21c0*/  FFMA R0, R22, R3, R22 ;  /* 0x0000000316007223 */ /* 0x000fc80000000016 */
[----:B------:R-:W-:-:S04]  /*21d0*/  FFMA R26, R0, R2, RZ ;  /* 0x00000002001a7223 */ /* 0x000fc800000000ff */
[----:B------:R-:W-:-:S04]  /*21e0*/  FFMA R3, -R23, R26, R2 ;  /* 0x0000001a17037223 */ /* 0x000fc80000000102 */
[----:B------:R-:W-:Y:S01]  /*21f0*/  FFMA R26, R0, R3, R26 ;  /* 0x00000003001a7223 */ /* 0x000fe2000000001a */
[----:B-1----:R-:W-:Y:S06]  /*2200*/  @!P0 BRA `(.L_x_31) ;  /* 0x0000000000148947 */ /* 0x002fec0003800000 */
[----:B------:R-:W-:Y:S01]  /*2210*/  IMAD.MOV.U32 R0, RZ, RZ, R2 ;  /* 0x000000ffff007224 */ /* 0x000fe200078e0002 */
[----:B------:R-:W-:Y:S02]  /*2220*/  MOV R3, R23 ;  /* 0x0000001700037202 */ /* 0x000fe40000000f00 */
[----:B------:R-:W-:-:S07]  /*2230*/  MOV R2, 0x2250 ;  /* 0x0000225000027802 */ /* 0x000fce0000000f00 */
[----:B------:R-:W-:Y:S05]  /*2240*/  CALL.REL.NOINC `($__internal_0_$__cuda_sm3x_div_rn_noftz_f32_slowpath) ;  /* 0x0000000400247944 */ /* 0x000fea0003c00000 */
[----:B------:R-:W-:-:S07]  /*2250*/  IMAD.MOV.U32 R26, RZ, RZ, R0 ;  /* 0x000000ffff1a7224 */ /* 0x000fce00078e0000 */
.L_x_31:
[----:B------:R-:W-:Y:S05]  /*2260*/  BSYNC.RECONVERGENT B3 ;  /* 0x0000000000037941 */ /* 0x000fea0003800200 */
.L_x_30:
[----:B------:R-:W0:Y:S01]  /*2270*/  LDCU UR6, c[0x0][0x39c] ;  /* 0x00007380ff0677ac */ /* 0x000e220008000800 */
[----:B------:R-:W-:Y:S02]  /*2280*/  IMAD.MOV.U32 R25, RZ, RZ, R7 ;  /* 0x000000ffff197224 */ /* 0x000fe400078e0007 */
[----:B0-----:R-:W-:-:S04]  /*2290*/  IMAD R0, R16, UR6, R21 ;  /* 0x0000000610007c24 */ /* 0x001fc8000f8e0215 */
[----:B------:R-:W-:-:S05]  /*22a0*/  IMAD R0, R0, UR6, RZ ;  /* 0x0000000600007c24 */ /* 0x000fca000f8e02ff */
[----:B------:R-:W-:-:S04]  /*22b0*/  IADD3 R24, P0, PT, R17, R0, RZ ;  /* 0x0000000011187210 */ /* 0x000fc80007f1e0ff */
[----:B------:R-:W-:-:S09]  /*22c0*/  LEA.HI.X.SX32 R22, R0, R14, 0x1, P0 ;  /* 0x0000000e00167211 */ /* 0x000fd200000f0eff */
.L_x_34:
[----:B0-----:R-:W2:Y:S04]  /*22d0*/  LDG.E.U16 R2, desc[UR14][R4.64] ;  /* 0x0000000e04027981 */ /* 0x001ea8000c1e1500 */
[----:B------:R-:W3:Y:S04]  /*22e0*/  LDG.E.U16 R3, desc[UR14][R4.64+0x2] ;  /* 0x0000020e04037981 */ /* 0x000ee8000c1e1500 */
[----:B------:R-:W4:Y:S01]  /*22f0*/  LDG.E.U16 R27, desc[UR14][R4.64+0x4] ;  /* 0x0000040e041b7981 */ /* 0x000f22000c1e1500 */
[----:B------:R-:W0:Y:S01]  /*2300*/  MUFU.RCP R0, R23 ;  /* 0x0000001700007308 */ /* 0x000e220000001000 */
[----:B------:R-:W-:Y:S01]  /*2310*/  I2FP.F32.S32 R28, R25 ;  /* 0x00000019001c7245 */ /* 0x000fe20000201400 */
[----:B------:R-:W-:Y:S04]  /*2320*/  BSSY.RECONVERGENT B3, `(.L_x_32) ;  /* 0x0000012000037945 */ /* 0x000fe80003800200 */
[----:B------:R-:W-:-:S04]  /*2330*/  FADD R30, R28, 0.5 ;  /* 0x3f0000001c1e7421 */ /* 0x000fc80000000000 */
[----:B------:R-:W-:Y:S01]  /*2340*/  FCHK P0, R30, R23 ;  /* 0x000000171e007302 */ /* 0x000fe20000000000 */
[----:B0-----:R-:W-:-:S04]  /*2350*/  FFMA R31, -R23, R0, 1 ;  /* 0x3f800000171f7423 */ /* 0x001fc80000000100 */
[----:B------:R-:W-:-:S04]  /*2360*/  FFMA R0, R0, R31, R0 ;  /* 0x0000001f00007223 */ /* 0x000fc80000000000 */
[----:B------:R-:W-:-:S04]  /*2370*/  FFMA R28, R0, R30, RZ ;  /* 0x0000001e001c7223 */ /* 0x000fc800000000ff */
[----:B------:R-:W-:-:S04]  /*2380*/  FFMA R31, -R23, R28, R30 ;  /* 0x0000001c171f7223 */ /* 0x000fc8000000011e */
[----:B------:R-:W-:Y:S01]  /*2390*/  FFMA R0, R0, R31, R28 ;  /* 0x0000001f00007223 */ /* 0x000fe2000000001c */
[----:B--2---:R-:W0:Y:S08]  /*23a0*/  I2F.S16 R29, R2 ;  /* 0x00000002001d7306 */ /* 0x004e300000101400 */
[----:B---3--:R-:W1:Y:S01]  /*23b0*/  I2F.S16 R3, R3 ;  /* 0x0000000300037306 */ /* 0x008e620000101400 */
[----:B0-----:R-:W-:-:S07]  /*23c0*/  FADD R29, R29, R12 ;  /* 0x0000000c1d1d7221 */ /* 0x001fce0000000000 */
[----:B----4-:R-:W0:Y:S01]  /*23d0*/  I2F.S16 R27, R27 ;  /* 0x0000001b001b7306 */ /* 0x010e220000101400 */
[----:B-1----:R-:W-:Y:S01]  /*23e0*/  FADD R28, R3, R26 ;  /* 0x0000001a031c7221 */ /* 0x002fe20000000000 */
[----:B------:R-:W-:Y:S06]  /*23f0*/  @!P0 BRA `(.L_x_33) ;  /* 0x0000000000108947 */ /* 0x000fec0003800000 */
[----:B------:R-:W-:Y:S01]  /*2400*/  MOV R0, R30 ;  /* 0x0000001e00007202 */ /* 0x000fe20000000f00 */
[----:B------:R-:W-:Y:S01]  /*2410*/  IMAD.MOV.U32 R3, RZ, RZ, R23 ;  /* 0x000000ffff037224 */ /* 0x000fe200078e0017 */
[----:B------:R-:W-:-:S07]  /*2420*/  MOV R2, 0x2440 ;  /* 0x0000244000027802 */ /* 0x000fce0000000f00 */
[----:B0-----:R-:W-:Y:S05]  /*2430*/  CALL.REL.NOINC `($__internal_0_$__cuda_sm3x_div_rn_noftz_f32_slowpath) ;  /* 0x0000000000a87944 */ /* 0x001fea0003c00000 */
.L_x_33:
[----:B------:R-:W-:Y:S05]  /*2440*/  BSYNC.RECONVERGENT B3 ;  /* 0x0000000000037941 */ /* 0x000fea0003800200 */
.L_x_32:
[----:B------:R-:W-:Y:S01]  /*2450*/  FMUL R3, R19, R28 ;  /* 0x0000001c13037220 */ /* 0x000fe20000400000 */
[----:B0-----:R-:W-:Y:S01]  /*2460*/  FADD R27, R27, R0 ;  /* 0x000000001b1b7221 */ /* 0x001fe20000000000 */
[----:B------:R-:W0:Y:S02]  /*2470*/  LDCU.64 UR10, c[0x0][0x3a0] ;  /* 0x00007400ff0a77ac */ /* 0x000e240008000a00 */
[----:B------:R-:W-:Y:S01]  /*2480*/  FFMA R3, R20, R29, R3 ;  /* 0x0000001d14037223 */ /* 0x000fe20000000003 */
[----:B------:R-:W1:Y:S03]  /*2490*/  LDCU UR6, c[0x0][0x39c] ;  /* 0x00007380ff0677ac */ /* 0x000e660008000800 */
[----:B------:R-:W-:-:S04]  /*24a0*/  FFMA R3, R18, R27, R3 ;  /* 0x0000001b12037223 */ /* 0x000fc80000000003 */
[-C--:B------:R-:W-:Y:S01]  /*24b0*/  FFMA R28, -R19, R3.reuse, R28 ;  /* 0x00000003131c7223 */ /* 0x080fe2000000011c */
[-C--:B------:R-:W-:Y:S01]  /*24c0*/  FFMA R29, -R20, R3.reuse, R29 ;  /* 0x00000003141d7223 */ /* 0x080fe2000000011d */
[----:B------:R-:W-:Y:S02]  /*24d0*/  FFMA R3, -R18, R3, R27 ;  /* 0x0000000312037223 */ /* 0x000fe4000000011b */
[-C--:B------:R-:W-:Y:S01]  /*24e0*/  FMUL R27, R15, R28.reuse ;  /* 0x0000001c0f1b7220 */ /* 0x080fe20000400000 */
[----:B------:R-:W-:-:S03]  /*24f0*/  FMUL R0, R13, R28 ;  /* 0x0000001c0d007220 */ /* 0x000fc60000400000 */
[----:B------:R-:W-:Y:S01]  /*2500*/  FFMA R27, R6, R29, R27 ;  /* 0x0000001d061b7223 */ /* 0x000fe2000000001b */
[----:B------:R-:W-:-:S03]  /*2510*/  FFMA R0, R11, R3, -R0 ;  /* 0x000000030b007223 */ /* 0x000fc60000000800 */
[----:B------:R-:W-:Y:S01]  /*2520*/  FFMA R27, R10, R3, R27 ;  /* 0x000000030a1b7223 */ /* 0x000fe2000000001b */
[C---:B------:R-:W-:Y:S02]  /*2530*/  IADD3 R3, P0, PT, R25.reuse, R24, RZ ;  /* 0x0000001819037210 */ /* 0x040fe40007f1e0ff */
[----:B------:R-:W-:Y:S02]  /*2540*/  F2I.FLOOR.NTZ R0, R0 ;  /* 0x0000000000007305 */ /* 0x000fe40000207100 */
[----:B------:R-:W-:Y:S02]  /*2550*/  LEA.HI.X.SX32 R28, R25, R22, 0x1, P0 ;  /* 0x00000016191c7211 */ /* 0x000fe400000f0eff */
[----:B0-----:R-:W-:Y:S02]  /*2560*/  LEA R2, P0, R3, UR10, 0x2 ;  /* 0x0000000a03027c11 */ /* 0x001fe4000f8010ff */
[----:B------:R-:W-:Y:S02]  /*2570*/  IADD3 R25, PT, PT, R25, UR7, RZ ;  /* 0x0000000719197c10 */ /* 0x000fe4000fffe0ff */
[----:B------:R-:W0:Y:S01]  /*2580*/  F2I.FLOOR.NTZ R27, R27 ;  /* 0x0000001b001b7305 */ /* 0x000e220000207100 */
[----:B------:R-:W-:Y:S01]  /*2590*/  LEA.HI.X R3, R3, UR11, R28, 0x2, P0 ;  /* 0x0000000b03037c11 */ /* 0x000fe200080f141c */
[----:B-1----:R-:W-:-:S05]  /*25a0*/  IMAD.U32 R28, RZ, RZ, UR6 ;  /* 0x00000006ff1c7e24 */ /* 0x002fca000f8e00ff */
[----:B------:R-:W-:Y:S02]  /*25b0*/  ISETP.GE.AND P0, PT, R25, R28, PT ;  /* 0x0000001c1900720c */ /* 0x000fe40003f06270 */
[----:B0-----:R-:W-:-:S05]  /*25c0*/  PRMT R29, R27, 0x5410, R0 ;  /* 0x000054101b1d7816 */ /* 0x001fca0000000000 */
[----:B------:R0:W-:Y:S06]  /*25d0*/  STG.E desc[UR14][R2.64], R29 ;  /* 0x0000001d02007986 */ /* 0x0001ec000c10190e */
[----:B------:R-:W-:Y:S05]  /*25e0*/  @!P0 BRA `(.L_x_34) ;  /* 0xfffffffc00388947 */ /* 0x000fea000383ffff */
.L_x_29:
[----:B------:R-:W-:Y:S05]  /*25f0*/  BSYNC.RECONVERGENT B2 ;  /* 0x0000000000027941 */ /* 0x000fea0003800200 */
.L_x_28:
[----:B------:R-:W-:-:S05]  /*2600*/  VIADD R21, R21, UR8 ;  /* 0x0000000815157c36 */ /* 0x000fca0008000000 */
[----:B------:R-:W-:-:S13]  /*2610*/  ISETP.GE.AND P0, PT, R21, R28, PT ;  /* 0x0000001c1500720c */ /* 0x000fda0003f06270 */
[----:B------:R-:W-:Y:S05]  /*2620*/  @!P0 BRA `(.L_x_35) ;  /* 0xfffffff800b88947 */ /* 0x000fea000383ffff */
.L_x_25:
[----:B0-----:R-:W-:Y:S05]  /*2630*/  BSYNC.RECONVERGENT B1 ;  /* 0x0000000000017941 */ /* 0x001fea0003800200 */
.L_x_24:
[----:B------:R-:W-:-:S04]  /*2640*/  IADD3 R16, PT, PT, R16, UR9, RZ ;  /* 0x0000000910107c10 */ /* 0x000fc8000fffe0ff */
[----:B------:R-:W-:-:S13]  /*2650*/  ISETP.GE.AND P0, PT, R16, R28, PT ;  /* 0x0000001c1000720c */ /* 0x000fda0003f06270 */
[----:B------:R-:W-:Y:S05]  /*2660*/  @!P0 BRA `(.L_x_36) ;  /* 0xfffffff800508947 */ /* 0x000fea000383ffff */
.L_x_23:
[----:B0-----:R-:W-:Y:S05]  /*2670*/  BSYNC.RECONVERGENT B0 ;  /* 0x0000000000007941 */ /* 0x001fea0003800200 */
.L_x_22:
[----:B------:R-:W0:Y:S01]  /*2680*/  LDCU UR6, c[0x0][0x370] ;  /* 0x00006e00ff0677ac */ /* 0x000e220008000800 */
[----:B------:R-:W1:Y:S01]  /*2690*/  LDCU UR10, c[0x0][0x388] ;  /* 0x00007100ff0a77ac */ /* 0x000e620008000800 */
[----:B0-----:R-:W-:-:S04]  /*26a0*/  UIADD3 UR4, UPT, UPT, UR6, UR4, URZ ;  /* 0x0000000406047290 */ /* 0x001fc8000fffe0ff */
[----:B-1----:R-:W-:-:S09]  /*26b0*/  UISETP.GE.AND UP0, UPT, UR4, UR10, UPT ;  /* 0x0000000a0400728c */ /* 0x002fd2000bf06270 */
[----:B------:R-:W-:Y:S05]  /*26c0*/  BRA.U !UP0, `(.L_x_37) ;  /* 0xfffffff9080c7547 */ /* 0x000fea000b83ffff */
[----:B------:R-:W-:Y:S05]  /*26d0*/  EXIT ;  /* 0x000000000000794d */ /* 0x000fea0003800000 */
        .weak           $__internal_0_$__cuda_sm3x_div_rn_noftz_f32_slowpath
        .type           $__internal_0_$__cuda_sm3x_div_rn_noftz_f32_slowpath,@function
        .size           $__internal_0_$__cuda_sm3x_div_rn_noftz_f32_slowpath,(.L_x_50 - $__internal_0_$__cuda_sm3x_div_rn_noftz_f32_slowpath)
$__internal_0_$__cuda_sm3x_div_rn_noftz_f32_slowpath:
[----:B------:R-:W-:Y:S01]  /*26e0*/  SHF.R.U32.HI R30, RZ, 0x17, R3 ;  /* 0x00000017ff1e7819 */ /* 0x000fe20000011603 */
[----:B------:R-:W-:Y:S01]  /*26f0*/  BSSY.RECONVERGENT B4, `(.L_x_38) ;  /* 0x0000062000047945 */ /* 0x000fe20003800200 */
[----:B------:R-:W-:Y:S02]  /*2700*/  SHF.R.U32.HI R32, RZ, 0x17, R0 ;  /* 0x00000017ff207819 */ /* 0x000fe40000011600 */
[----:B------:R-:W-:Y:S02]  /*2710*/  LOP3.LUT R30, R30, 0xff, RZ, 0xc0, !PT ;  /* 0x000000ff1e1e7812 */ /* 0x000fe400078ec0ff */
[----:B------:R-:W-:-:S03]  /*2720*/  LOP3.LUT R32, R32, 0xff, RZ, 0xc0, !PT ;  /* 0x000000ff20207812 */ /* 0x000fc600078ec0ff */
[----:B------:R-:W-:Y:S01]  /*2730*/  VIADD R34, R30, 0xffffffff ;  /* 0xffffffff1e227836 */ /* 0x000fe20000000000 */
[----:B------:R-:W-:-:S04]  /*2740*/  IADD3 R33, PT, PT, R32, -0x1, RZ ;  /* 0xffffffff20217810 */ /* 0x000fc80007ffe0ff */
[----:B------:R-:W-:-:S04]  /*2750*/  ISETP.GT.U32.AND P0, PT, R34, 0xfd, PT ;  /* 0x000000fd2200780c */ /* 0x000fc80003f04070 */
[----:B------:R-:W-:-:S13]  /*2760*/  ISETP.GT.U32.OR P0, PT, R33, 0xfd, P0 ;  /* 0x000000fd2100780c */ /* 0x000fda0000704470 */
[----:B------:R-:W-:Y:S01]  /*2770*/  @!P0 IMAD.MOV.U32 R31, RZ, RZ, RZ ;  /* 0x000000ffff1f8224 */ /* 0x000fe200078e00ff */
[----:B------:R-:W-:Y:S06]  /*2780*/  @!P0 BRA `(.L_x_39) ;  /* 0x00000000005c8947 */ /* 0x000fec0003800000 */
[----:B------:R-:W-:Y:S02]  /*2790*/  FSETP.GTU.FTZ.AND P0, PT, |R0|, +INF , PT ;  /* 0x7f8000000000780b */ /* 0x000fe40003f1c200 */
[----:B------:R-:W-:-:S04]  /*27a0*/  FSETP.GTU.FTZ.AND P1, PT, |R3|, +INF , PT ;  /* 0x7f8000000300780b */ /* 0x000fc80003f3c200 */
[----:B------:R-:W-:-:S13]  /*27b0*/  PLOP3.LUT P0, PT, P0, P1, PT, 0xf8, 0x8f ;  /* 0x00000000008f781c */ /* 0x000fda0000703f70 */
[----:B------:R-:W-:Y:S05]  /*27c0*/  @P0 BRA `(.L_x_40) ;  /* 0x00000004004c0947 */ /* 0x000fea0003800000 */
[----:B------:R-:W-:-:S13]  /*27d0*/  LOP3.LUT P0, RZ, R3, 0x7fffffff, R0, 0xc8, !PT ;  /* 0x7fffffff03ff7812 */ /* 0x000fda000780c800 */
[----:B------:R-:W-:Y:S05]  /*27e0*/  @!P0 BRA `(.L_x_41) ;  /* 0x00000004003c8947 */ /* 0x000fea0003800000 */
[C---:B------:R-:W-:Y:S02]  /*27f0*/  FSETP.NEU.FTZ.AND P2, PT, |R0|.reuse, +INF , PT ;  /* 0x7f8000000000780b */ /* 0x040fe40003f5d200 */
[----:B------:R-:W-:Y:S02]  /*2800*/  FSETP.NEU.FTZ.AND P1, PT, |R3|, +INF , PT ;  /* 0x7f8000000300780b */ /* 0x000fe40003f3d200 */
[----:B------:R-:W-:-:S11]  /*2810*/  FSETP.NEU.FTZ.AND P0, PT, |R0|, +INF , PT ;  /* 0x7f8000000000780b */ /* 0x000fd60003f1d200 */
[----:B------:R-:W-:Y:S05]  /*2820*/  @!P1 BRA !P2, `(.L_x_41) ;  /* 0x00000004002c9947 */ /* 0x000fea0005000000 */
[----:B------:R-:W-:-:S04]  /*2830*/  LOP3.LUT P2, RZ, R0, 0x7fffffff, RZ, 0xc0, !PT ;  /* 0x7fffffff00ff7812 */ /* 0x000fc8000784c0ff */
[----:B------:R-:W-:-:S13]  /*2840*/  PLOP3.LUT P1, PT, P1, P2, PT, 0x2f, 0xf2 ;  /* 0x0000000000f2781c */ /* 0x000fda0000f24577 */
[----:B------:R-:W-:Y:S05]  /*2850*/  @P1 BRA `(.L_x_42) ;  /* 0x0000000400181947 */ /* 0x000fea0003800000 */
[----:B------:R-:W-:-:S04]  /*2860*/  LOP3.LUT P1, RZ, R3, 0x7fffffff, RZ, 0xc0, !PT ;  /* 0x7fffffff03ff7812 */ /* 0x000fc8000782c0ff */
[----:B------:R-:W-:-:S13]  /*2870*/  PLOP3.LUT P0, PT, P0, P1, PT, 0x2f, 0xf2 ;  /* 0x0000000000f2781c */ /* 0x000fda0000702577 */
[----:B------:R-:W-:Y:S05]  /*2880*/  @P0 BRA `(.L_x_43) ;  /* 0x0000000400000947 */ /* 0x000fea0003800000 */
[----:B------:R-:W-:Y:S02]  /*2890*/  ISETP.GE.AND P0, PT, R33, RZ, PT ;  /* 0x000000ff2100720c */ /* 0x000fe40003f06270 */
[----:B------:R-:W-:-:S11]  /*28a0*/  ISETP.GE.AND P1, PT, R34, RZ, PT ;  /* 0x000000ff2200720c */ /* 0x000fd60003f26270 */
[----:B------:R-:W-:Y:S01]  /*28b0*/  @P0 MOV R31, RZ ;  /* 0x000000ff001f0202 */ /* 0x000fe20000000f00 */
[----:B------:R-:W-:Y:S02]  /*28c0*/  @!P0 IMAD.MOV.U32 R31, RZ, RZ, -0x40 ;  /* 0xffffffc0ff1f8424 */ /* 0x000fe400078e00ff */
[----:B------:R-:W-:Y:S01]  /*28d0*/  @!P0 FFMA R0, R0, 1.84467440737095516160e+19, RZ ;  /* 0x5f80000000008823 */ /* 0x000fe200000000ff */
[----:B------:R-:W-:Y:S02]  /*28e0*/  @!P1 FFMA R3, R3, 1.84467440737095516160e+19, RZ ;  /* 0x5f80000003039823 */ /* 0x000fe400000000ff */
[----:B------:R-:W-:-:S07]  /*28f0*/  @!P1 IADD3 R31, PT, PT, R31, 0x40, RZ ;  /* 0x000000401f1f9810 */ /* 0x000fce0007ffe0ff */
.L_x_39:
[----:B------:R-:W-:Y:S01]  /*2900*/  LEA R34, R30, 0xc0800000, 0x17 ;  /* 0xc08000001e227811 */ /* 0x000fe200078eb8ff */
[----:B------:R-:W-:Y:S01]  /*2910*/  BSSY.RECONVERGENT B5, `(.L_x_44) ;  /* 0x0000036000057945 */ /* 0x000fe20003800200 */
[----:B------:R-:W-:-:S03]  /*2920*/  IADD3 R35, PT, PT, R32, -0x7f, RZ ;  /* 0xffffff8120237810 */ /* 0x000fc60007ffe0ff */
[----:B------:R-:W-:Y:S01]  /*2930*/  IMAD.IADD R34, R3, 0x1, -R34 ;  /* 0x0000000103227824 */ /* 0x000fe200078e0a22 */
[C---:B------:R-:W-:Y:S01]  /*2940*/  IADD3 R30, PT, PT, R35.reuse, 0x7f, -R30 ;  /* 0x0000007f231e7810 */ /* 0x040fe20007ffe81e */
[----:B------:R-:W-:Y:S02]  /*2950*/  IMAD R0, R35, -0x800000, R0 ;  /* 0xff80000023007824 */ /* 0x000fe400078e0200 */
[----:B------:R-:W0:Y:S01]  /*2960*/  MUFU.RCP R36, R34 ;  /* 0x0000002200247308 */ /* 0x000e220000001000 */
[----:B------:R-:W-:Y:S01]  /*2970*/  FADD.FTZ R33, -R34, -RZ ;  /* 0x800000ff22217221 */ /* 0x000fe20000010100 */
[----:B------:R-:W-:-:S03]  /*2980*/  IMAD.IADD R35, R30, 0x1, R31 ;  /* 0x000000011e237824 */ /* 0x000fc600078e021f */
[----:B0-----:R-:W-:-:S04]  /*2990*/  FFMA R3, R36, R33, 1 ;  /* 0x3f80000024037423 */ /* 0x001fc80000000021 */
[----:B------:R-:W-:-:S04]  /*29a0*/  FFMA R3, R36, R3, R36 ;  /* 0x0000000324037223 */ /* 0x000fc80000000024 */
[----:B------:R-:W-:-:S04]  /*29b0*/  FFMA R32, R0, R3, RZ ;  /* 0x0000000300207223 */ /* 0x000fc800000000ff */
[----:B------:R-:W-:-:S04]  /*29c0*/  FFMA R36, R33, R32, R0 ;  /* 0x0000002021247223 */ /* 0x000fc80000000000 */
[----:B------:R-:W-:-:S04]  /*29d0*/  FFMA R32, R3, R36, R32 ;  /* 0x0000002403207223 */ /* 0x000fc80000000020 */
[----:B------:R-:W-:-:S04]  /*29e0*/  FFMA R33, R33, R32, R0 ;  /* 0x0000002021217223 */ /* 0x000fc80000000000 */
[----:B------:R-:W-:-:S05]  /*29f0*/  FFMA R0, R3, R33, R32 ;  /* 0x0000002103007223 */ /* 0x000fca0000000020 */
[----:B------:R-:W-:-:S04]  /*2a00*/  SHF.R.U32.HI R30, RZ, 0x17, R0 ;  /* 0x00000017ff1e7819 */ /* 0x000fc80000011600 */
[----:B------:R-:W-:-:S04]  /*2a10*/  LOP3.LUT R30, R30, 0xff, RZ, 0xc0, !PT ;  /* 0x000000ff1e1e7812 */ /* 0x000fc800078ec0ff */
[----:B------:R-:W-:-:S05]  /*2a20*/  IADD3 R31, PT, PT, R30, R35, RZ ;  /* 0x000000231e1f7210 */ /* 0x000fca0007ffe0ff */
[----:B------:R-:W-:-:S05]  /*2a30*/  VIADD R30, R31, 0xffffffff ;  /* 0xffffffff1f1e7836 */ /* 0x000fca0000000000 */
[----:B------:R-:W-:-:S13]  /*2a40*/  ISETP.GE.U32.AND P0, PT, R30, 0xfe, PT ;  /* 0x000000fe1e00780c */ /* 0x000fda0003f06070 */
[----:B------:R-:W-:Y:S05]  /*2a50*/  @!P0 BRA `(.L_x_45) ;  /* 0x0000000000808947 */ /* 0x000fea0003800000 */
[----:B------:R-:W-:-:S13]  /*2a60*/  ISETP.GT.AND P0, PT, R31, 0xfe, PT ;  /* 0x000000fe1f00780c */ /* 0x000fda0003f04270 */
[----:B------:R-:W-:Y:S05]  /*2a70*/  @P0 BRA `(.L_x_46) ;  /* 0x00000000006c0947 */ /* 0x000fea0003800000 */
[----:B------:R-:W-:-:S13]  /*2a80*/  ISETP.GE.AND P0, PT, R31, 0x1, PT ;  /* 0x000000011f00780c */ /* 0x000fda0003f06270 */
[----:B------:R-:W-:Y:S05]  /*2a90*/  @P0 BRA `(.L_x_47) ;  /* 0x0000000000740947 */ /* 0x000fea0003800000 */
[----:B------:R-:W-:Y:S02]  /*2aa0*/  ISETP.GE.AND P0, PT, R31, -0x18, PT ;  /* 0xffffffe81f00780c */ /* 0x000fe40003f06270 */
[----:B------:R-:W-:-:S11]  /*2ab0*/  LOP3.LUT R0, R0, 0x80000000, RZ, 0xc0, !PT ;  /* 0x8000000000007812 */ /* 0x000fd600078ec0ff */
[----:B------:R-:W-:Y:S05]  /*2ac0*/  @!P0 BRA `(.L_x_47) ;  /* 0x0000000000688947 */ /* 0x000fea0003800000 */
[CCC-:B------:R-:W-:Y:S01]  /*2ad0*/  FFMA.RZ R34, R3.reuse, R33.reuse, R32.reuse ;  /* 0x0000002103227223 */ /* 0x1c0fe2000000c020 */
[CCC-:B------:R-:W-:Y:S01]  /*2ae0*/  FFMA.RP R30, R3.reuse, R33.reuse, R32.reuse ;  /* 0x00000021031e7223 */ /* 0x1c0fe20000008020 */
[----:B------:R-:W-:Y:S01]  /*2af0*/  FFMA.RM R3, R3, R33, R32 ;  /* 0x0000002103037223 */ /* 0x000fe20000004020 */
[C---:B------:R-:W-:Y:S02]  /*2b00*/  IADD3 R33, PT, PT, R31.reuse, 0x20, RZ ;  /* 0x000000201f217810 */ /* 0x040fe40007ffe0ff */
[----:B------:R-:W-:Y:S02]  /*2b10*/  LOP3.LUT R34, R34, 0x7fffff, RZ, 0xc0, !PT ;  /* 0x007fffff22227812 */ /* 0x000fe400078ec0ff */
[C---:B------:R-:W-:Y:S02]  /*2b20*/  ISETP.NE.AND P2, PT, R31.reuse, RZ, PT ;  /* 0x000000ff1f00720c */ /* 0x040fe40003f45270 */
[----:B------:R-:W-:Y:S02]  /*2b30*/  LOP3.LUT R34, R34, 0x800000, RZ, 0xfc, !PT ;  /* 0x0080000022227812 */ /* 0x000fe400078efcff */
[----:B------:R-:W-:Y:S01]  /*2b40*/  ISETP.NE.AND P1, PT, R31, RZ, PT ;  /* 0x000000ff1f00720c */ /* 0x000fe20003f25270 */
[----:B------:R-:W-:Y:S01]  /*2b50*/  IMAD.MOV R31, RZ, RZ, -R31 ;  /* 0x000000ffff1f7224 */ /* 0x000fe200078e0a1f */
[----:B------:R-:W-:-:S02]  /*2b60*/  SHF.L.U32 R33, R34, R33, RZ ;  /* 0x0000002122217219 */ /* 0x000fc400000006ff */
[----:B------:R-:W-:Y:S02]  /*2b70*/  FSETP.NEU.FTZ.AND P0, PT, R30, R3, PT ;  /* 0x000000031e00720b */ /* 0x000fe40003f1d000 */
[----:B------:R-:W-:Y:S02]  /*2b80*/  SEL R3, R31, RZ, P2 ;  /* 0x000000ff1f037207 */ /* 0x000fe40001000000 */
[----:B------:R-:W-:Y:S02]  /*2b90*/  ISETP.NE.AND P1, PT, R33, RZ, P1 ;  /* 0x000000ff2100720c */ /* 0x000fe40000f25270 */
[----:B------:R-:W-:Y:S02]  /*2ba0*/  SHF.R.U32.HI R3, RZ, R3, R34 ;  /* 0x00000003ff037219 */ /* 0x000fe40000011622 */
[----:B------:R-:W-:Y:S02]  /*2bb0*/  PLOP3.LUT P0, PT, P0, P1, PT, 0xf8, 0x8f ;  /* 0x00000000008f781c */ /* 0x000fe40000703f70 */
[----:B------:R-:W-:-:S02]  /*2bc0*/  SHF.R.U32.HI R31, RZ, 0x1, R3 ;  /* 0x00000001ff1f7819 */ /* 0x000fc40000011603 */
[----:B------:R-:W-:-:S04]  /*2bd0*/  SEL R30, RZ, 0x1, !P0 ;  /* 0x00000001ff1e7807 */ /* 0x000fc80004000000 */
[----:B------:R-:W-:-:S04]  /*2be0*/  LOP3.LUT R30, R30, 0x1, R31, 0xf8, !PT ;  /* 0x000000011e1e7812 */ /* 0x000fc800078ef81f */
[----:B------:R-:W-:-:S04]  /*2bf0*/  LOP3.LUT R30, R30, R3, RZ, 0xc0, !PT ;  /* 0x000000031e1e7212 */ /* 0x000fc800078ec0ff */
[----:B------:R-:W-:-:S04]  /*2c00*/  IADD3 R31, PT, PT, R31, R30, RZ ;  /* 0x0000001e1f1f7210 */ /* 0x000fc80007ffe0ff */
[----:B------:R-:W-:Y:S01]  /*2c10*/  LOP3.LUT R0, R31, R0, RZ, 0xfc, !PT ;  /* 0x000000001f007212 */ /* 0x000fe200078efcff */
[----:B------:R-:W-:Y:S06]  /*2c20*/  BRA `(.L_x_47) ;  /* 0x0000000000107947 */ /* 0x000fec0003800000 */
.L_x_46:
[----:B------:R-:W-:-:S04]  /*2c30*/  LOP3.LUT R0, R0, 0x80000000, RZ, 0xc0, !PT ;  /* 0x8000000000007812 */ /* 0x000fc800078ec0ff */
[----:B------:R-:W-:Y:S01]  /*2c40*/  LOP3.LUT R0, R0, 0x7f800000, RZ, 0xfc, !PT ;  /* 0x7f80000000007812 */ /* 0x000fe200078efcff */
[----:B------:R-:W-:Y:S06]  /*2c50*/  BRA `(.L_x_47) ;  /* 0x0000000000047947 */ /* 0x000fec0003800000 */
.L_x_45:
[----:B------:R-:W-:-:S07]  /*2c60*/  IMAD R0, R35, 0x800000, R0 ;  /* 0x0080000023007824 */ /* 0x000fce00078e0200 */
.L_x_47:
[----:B------:R-:W-:Y:S05]  /*2c70*/  BSYNC.RECONVERGENT B5 ;  /* 0x0000000000057941 */ /* 0x000fea0003800200 */
.L_x_44:
[----:B------:R-:W-:Y:S05]  /*2c80*/  BRA `(.L_x_48) ;  /* 0x0000000000207947 */ /* 0x000fea0003800000 */
.L_x_43:
[----:B------:R-:W-:-:S04]  /*2c90*/  LOP3.LUT R0, R3, 0x80000000, R0, 0x48, !PT ;  /* 0x8000000003007812 */ /* 0x000fc800078e4800 */
[----:B------:R-:W-:Y:S01]  /*2ca0*/  LOP3.LUT R0, R0, 0x7f800000, RZ, 0xfc, !PT ;  /* 0x7f80000000007812 */ /* 0x000fe200078efcff */
[----:B------:R-:W-:Y:S06]  /*2cb0*/  BRA `(.L_x_48) ;  /* 0x0000000000147947 */ /* 0x000fec0003800000 */
.L_x_42:
[----:B------:R-:W-:Y:S01]  /*2cc0*/  LOP3.LUT R0, R3, 0x80000000, R0, 0x48, !PT ;  /* 0x8000000003007812 */ /* 0x000fe200078e4800 */
[----:B------:R-:W-:Y:S06]  /*2cd0*/  BRA `(.L_x_48) ;  /* 0x00000000000c7947 */ /* 0x000fec0003800000 */
.L_x_41:
[----:B------:R-:W0:Y:S01]  /*2ce0*/  MUFU.RSQ R0, -QNAN ;  /* 0xffc0000000007908 */ /* 0x000e220000001400 */
[----:B------:R-:W-:Y:S05]  /*2cf0*/  BRA `(.L_x_48) ;  /* 0x0000000000047947 */ /* 0x000fea0003800000 */
.L_x_40:
[----:B------:R-:W-:-:S07]  /*2d00*/  FADD.FTZ R0, R0, R3 ;  /* 0x0000000300007221 */ /* 0x000fce0000010000 */
.L_x_48:
[----:B------:R-:W-:Y:S05]  /*2d10*/  BSYNC.RECONVERGENT B4 ;  /* 0x0000000000047941 */ /* 0x000fea0003800200 */
.L_x_38:
[----:B------:R-:W-:-:S04]  /*2d20*/  HFMA2 R3, -RZ, RZ, 0, 0 ;  /* 0x00000000ff037431 */ /* 0x000fc800000001ff */
[----:B0-----:R-:W-:Y:S05]  /*2d30*/  RET.REL.NODEC R2 `(coordinates_and_weights) ;  /* 0xffffffd002b07950 */ /* 0x001fea0003c3ffff */
.L_x_49:
        /* <DEDUP_REMOVED lines=12> */
.L_x_50:


//--------------------- .nv.global.init           --------------------------
	.section	.nv.global.init,"aw",@progbits
	.align	4
.nv.global.init:
	.type		__cudart_i2opi_f,@object
	.size		__cudart_i2opi_f,(.L_0 - __cudart_i2opi_f)
__cudart_i2opi_f:
        /*0000*/ 	.byte	0x41, 0x90, 0x43, 0x3c, 0x99, 0x95, 0x62, 0xdb, 0xc0, 0xdd, 0x34, 0xf5, 0xd1, 0x57, 0x27, 0xfc
        /*0010*/ 	.byte	0x29, 0x15, 0x44, 0x4e, 0x6e, 0x83, 0xf9, 0xa2
.L_0:


//--------------------- .nv.shared.reserved.0     --------------------------
	.section	.nv.shared.reserved.0,"aw",@nobits
	.weak		__nv_reservedSMEM_offset_0_alias
	.size		__nv_reservedSMEM_offset_0_alias, 0, 64
	.other		__nv_reservedSMEM_offset_0_alias,@"STO_CUDA_RESERVED_SHARED STV_DEFAULT"
__nv_reservedSMEM_offset_0_alias:
	.zero		0
	.zero		64


//--------------------- .nv.constant0.adj         --------------------------
	.section	.nv.constant0.adj,"a",@progbits
	.sectionflags	@""
	.align	4
.nv.constant0.adj:
	.zero		968


//--------------------- .nv.constant0.fwd         --------------------------
	.section	.nv.constant0.fwd,"a",@progbits
	.sectionflags	@""
	.align	4
.nv.constant0.fwd:
	.zero		968


//--------------------- .nv.constant0.coordinates_and_weights --------------------------
	.section	.nv.constant0.coordinates_and_weights,"a",@progbits
	.sectionflags	@""
	.align	4
.nv.constant0.coordinates_and_weights:
	.zero		936


//--------------------- SYMBOLS --------------------------

	.type		.nv.reservedSmem.offset0,@object
	.size		.nv.reservedSmem.offset0,0x4
